	.headerflags	@"EF_CUDA_TEXMODE_UNIFIED EF_CUDA_64BIT_ADDRESS EF_CUDA_ACCELERATORS EF_CUDA_SM90 EF_CUDA_VIRTUAL_SM(EF_CUDA_SM90)"
	.elftype	@"ET_EXEC"


//--------------------- .nv.info                  --------------------------
	.section	.nv.info,"",@"SHT_CUDA_INFO"
	.align	4


	//----- nvinfo : EIATTR_REGCOUNT
	.align		4
        /*0000*/ 	.byte	0x04, 0x2f
        /*0002*/ 	.short	(.L_2 - .L_1)
	.align		4
.L_1:
        /*0004*/ 	.word	index@(triton_red_fused_convolution_native_group_norm_8)
        /*0008*/ 	.word	0x00000035


	//----- nvinfo : EIATTR_MIN_STACK_SIZE
	.align		4
.L_2:
        /*000c*/ 	.byte	0x04, 0x12
        /*000e*/ 	.short	(.L_4 - .L_3)
	.align		4
.L_3:
        /*0010*/ 	.word	index@(triton_red_fused_convolution_native_group_norm_8)
        /*0014*/ 	.word	0x00000000


	//----- nvinfo : EIATTR_FRAME_SIZE
	.align		4
.L_4:
        /*0018*/ 	.byte	0x04, 0x11
        /*001a*/ 	.short	(.L_6 - .L_5)
	.align		4
.L_5:
        /*001c*/ 	.word	index@(triton_red_fused_convolution_native_group_norm_8)
        /*0020*/ 	.word	0x00000000


	//----- nvinfo : EIATTR_MIN_STACK_SIZE
	.align		4
.L_6:
        /*0024*/ 	.byte	0x04, 0x12
        /*0026*/ 	.short	(.L_8 - .L_7)
	.align		4
.L_7:
        /*0028*/ 	.word	index@(triton_red_fused_convolution_native_group_norm_8)
        /*002c*/ 	.word	0x00000000
.L_8:


//--------------------- .nv.info.triton_red_fused_convolution_native_group_norm_8 --------------------------
	.section	.nv.info.triton_red_fused_convolution_native_group_norm_8,"",@"SHT_CUDA_INFO"
	.sectionflags	@""
	.align	4


	//----- nvinfo : EIATTR_CUDA_API_VERSION
	.align		4
        /*0000*/ 	.byte	0x04, 0x37
        /*0002*/ 	.short	(.L_10 - .L_9)
.L_9:
        /*0004*/ 	.word	0x0000007c


	//----- nvinfo : EIATTR_KPARAM_INFO
	.align		4
.L_10:
        /*0008*/ 	.byte	0x04, 0x17
        /*000a*/ 	.short	(.L_12 - .L_11)
.L_11:
        /*000c*/ 	.word	0x00000000
        /*0010*/ 	.short	0x0006
        /*0012*/ 	.short	0x002c
        /*0014*/ 	.byte	0x00, 0xf0, 0x11, 0x00


	//----- nvinfo : EIATTR_KPARAM_INFO
	.align		4
.L_12:
        /*0018*/ 	.byte	0x04, 0x17
        /*001a*/ 	.short	(.L_14 - .L_13)
.L_13:
        /*001c*/ 	.word	0x00000000
        /*0020*/ 	.short	0x0005
        /*0022*/ 	.short	0x0028
        /*0024*/ 	.byte	0x00, 0xf0, 0x11, 0x00


	//----- nvinfo : EIATTR_KPARAM_INFO
	.align		4
.L_14:
        /*0028*/ 	.byte	0x04, 0x17
        /*002a*/ 	.short	(.L_16 - .L_15)
.L_15:
        /*002c*/ 	.word	0x00000000
        /*0030*/ 	.short	0x0004
        /*0032*/ 	.short	0x0020
        /*0034*/ 	.byte	0x00, 0xf4, 0x21, 0x00


	//----- nvinfo : EIATTR_KPARAM_INFO
	.align		4
.L_16:
        /*0038*/ 	.byte	0x04, 0x17
        /*003a*/ 	.short	(.L_18 - .L_17)
.L_17:
        /*003c*/ 	.word	0x00000000
        /*0040*/ 	.short	0x0003
        /*0042*/ 	.short	0x0018
        /*0044*/ 	.byte	0x00, 0xf4, 0x21, 0x00


	//----- nvinfo : EIATTR_KPARAM_INFO
	.align		4
.L_18:
        /*0048*/ 	.byte	0x04, 0x17
        /*004a*/ 	.short	(.L_20 - .L_19)
.L_19:
        /*004c*/ 	.word	0x00000000
        /*0050*/ 	.short	0x0002
        /*0052*/ 	.short	0x0010
        /*0054*/ 	.byte	0x00, 0xf4, 0x21, 0x00


	//----- nvinfo : EIATTR_KPARAM_INFO
	.align		4
.L_20:
        /*0058*/ 	.byte	0x04, 0x17
        /*005a*/ 	.short	(.L_22 - .L_21)
.L_21:
        /*005c*/ 	.word	0x00000000
        /*0060*/ 	.short	0x0001
        /*0062*/ 	.short	0x0008
        /*0064*/ 	.byte	0x00, 0xf4, 0x21, 0x00


	//----- nvinfo : EIATTR_KPARAM_INFO
	.align		4
.L_22:
        /*0068*/ 	.byte	0x04, 0x17
        /*006a*/ 	.short	(.L_24 - .L_23)
.L_23:
        /*006c*/ 	.word	0x00000000
        /*0070*/ 	.short	0x0000
        /*0072*/ 	.short	0x0000
        /*0074*/ 	.byte	0x00, 0xf4, 0x21, 0x00


	//----- nvinfo : EIATTR_SPARSE_MMA_MASK
	.align		4
.L_24:
        /*0078*/ 	.byte	0x03, 0x50
        /*007a*/ 	.short	0x0000


	//----- nvinfo : EIATTR_MAXREG_COUNT
	.align		4
        /*007c*/ 	.byte	0x03, 0x1b
        /*007e*/ 	.short	0x0080


	//----- nvinfo : EIATTR_COOP_GROUP_MASK_REGIDS
	.align		4
        /*0080*/ 	.byte	0x04, 0x29
        /*0082*/ 	.short	(.L_26 - .L_25)


	//   ....[0]....
.L_25:
        /*0084*/ 	.word	0xffffffff


	//   ....[1]....
        /*0088*/ 	.word	0xffffffff


	//   ....[2]....
        /*008c*/ 	.word	0xffffffff


	//   ....[3]....
        /*0090*/ 	.word	0xffffffff


	//   ....[4]....
        /*0094*/ 	.word	0xffffffff


	//   ....[5]....
        /*0098*/ 	.word	0xffffffff


	//   ....[6]....
        /*009c*/ 	.word	0xffffffff


	//   ....[7]....
        /*00a0*/ 	.word	0xffffffff


	//   ....[8]....
        /*00a4*/ 	.word	0xffffffff


	//   ....[9]....
        /*00a8*/ 	.word	0xffffffff


	//   ....[10]....
        /*00ac*/ 	.word	0xffffffff


	//   ....[11]....
        /*00b0*/ 	.word	0xffffffff


	//   ....[12]....
        /*00b4*/ 	.word	0xffffffff


	//   ....[13]....
        /*00b8*/ 	.word	0xffffffff


	//   ....[14]....
        /*00bc*/ 	.word	0xffffffff


	//   ....[15]....
        /*00c0*/ 	.word	0xffffffff


	//   ....[16]....
        /*00c4*/ 	.word	0xffffffff


	//   ....[17]....
        /*00c8*/ 	.word	0xffffffff


	//   ....[18]....
        /*00cc*/ 	.word	0xffffffff


	//   ....[19]....
        /*00d0*/ 	.word	0xffffffff


	//   ....[20]....
        /*00d4*/ 	.word	0xffffffff


	//   ....[21]....
        /*00d8*/ 	.word	0xffffffff


	//----- nvinfo : EIATTR_COOP_GROUP_INSTR_OFFSETS
	.align		4
.L_26:
        /*00dc*/ 	.byte	0x04, 0x28
        /*00de*/ 	.short	(.L_28 - .L_27)


	//   ....[0]....
.L_27:
        /*00e0*/ 	.word	0x00001060


	//   ....[1]....
        /*00e4*/ 	.word	0x000010f0


	//   ....[2]....
        /*00e8*/ 	.word	0x000011d0


	//   ....[3]....
        /*00ec*/ 	.word	0x00001200


	//   ....[4]....
        /*00f0*/ 	.word	0x00001300


	//   ....[5]....
        /*00f4*/ 	.word	0x00001340


	//   ....[6]....
        /*00f8*/ 	.word	0x00001450


	//   ....[7]....
        /*00fc*/ 	.word	0x00001490


	//   ....[8]....
        /*0100*/ 	.word	0x00001570


	//   ....[9]....
        /*0104*/ 	.word	0x000015c0


	//   ....[10]....
        /*0108*/ 	.word	0x000016f0


	//   ....[11]....
        /*010c*/ 	.word	0x00001700


	//   ....[12]....
        /*0110*/ 	.word	0x00001740


	//   ....[13]....
        /*0114*/ 	.word	0x00001780


	//   ....[14]....
        /*0118*/ 	.word	0x00001810


	//   ....[15]....
        /*011c*/ 	.word	0x000018c0


	//   ....[16]....
        /*0120*/ 	.word	0x00001900


	//   ....[17]....
        /*0124*/ 	.word	0x00001950


	//   ....[18]....
        /*0128*/ 	.word	0x00001a20


	//   ....[19]....
        /*012c*/ 	.word	0x00001a70


	//   ....[20]....
        /*0130*/ 	.word	0x00001b40


	//   ....[21]....
        /*0134*/ 	.word	0x00001b90


	//----- nvinfo : EIATTR_EXIT_INSTR_OFFSETS
	.align		4
.L_28:
        /*0138*/ 	.byte	0x04, 0x1c
        /*013a*/ 	.short	(.L_30 - .L_29)


	//   ....[0]....
.L_29:
        /*013c*/ 	.word	0x00001d20


	//   ....[1]....
        /*0140*/ 	.word	0x00001d60


	//----- nvinfo : EIATTR_REQNTID
	.align		4
.L_30:
        /*0144*/ 	.byte	0x04, 0x10
        /*0146*/ 	.short	(.L_32 - .L_31)
.L_31:
        /*0148*/ 	.word	0x00000200
        /*014c*/ 	.word	0x00000001
        /*0150*/ 	.word	0x00000001


	//----- nvinfo : EIATTR_CBANK_PARAM_SIZE
	.align		4
.L_32:
        /*0154*/ 	.byte	0x03, 0x19
        /*0156*/ 	.short	0x0030


	//----- nvinfo : EIATTR_PARAM_CBANK
	.align		4
        /*0158*/ 	.byte	0x04, 0x0a
        /*015a*/ 	.short	(.L_34 - .L_33)
	.align		4
.L_33:
        /*015c*/ 	.word	index@(.nv.constant0.triton_red_fused_convolution_native_group_norm_8)
        /*0160*/ 	.short	0x0210
        /*0162*/ 	.short	0x0030


	//----- nvinfo : EIATTR_SW_WAR
	.align		4
.L_34:
        /*0164*/ 	.byte	0x04, 0x36
        /*0166*/ 	.short	(.L_36 - .L_35)
.L_35:
        /*0168*/ 	.word	0x00000008
.L_36:


//--------------------- .nv.callgraph             --------------------------
	.section	.nv.callgraph,"",@"SHT_CUDA_CALLGRAPH"
	.align	4
	.sectionentsize	8
	.align		4
        /*0000*/ 	.word	0x00000000
	.align		4
        /*0004*/ 	.word	0xffffffff
	.align		4
        /*0008*/ 	.word	0x00000000
	.align		4
        /*000c*/ 	.word	0xfffffffe
	.align		4
        /*0010*/ 	.word	0x00000000
	.align		4
        /*0014*/ 	.word	0xfffffffd
	.align		4
        /*0018*/ 	.word	0x00000000
	.align		4
        /*001c*/ 	.word	0xfffffffc


//--------------------- .nv.constant4             --------------------------
	.section	.nv.constant4,"a",@progbits
	.align	8
	.align		8
.nv.constant4:
        /*0000*/ 	.dword	_$_str


//--------------------- .text.triton_red_fused_convolution_native_group_norm_8 --------------------------
	.section	.text.triton_red_fused_convolution_native_group_norm_8,"ax",@progbits
	.sectionflags	@"SHF_BARRIERS=1"
	.align	128
        .global         triton_red_fused_convolution_native_group_norm_8
        .type           triton_red_fused_convolution_native_group_norm_8,@function
        .size           triton_red_fused_convolution_native_group_norm_8,(.L_x_3 - triton_red_fused_convolution_native_group_norm_8)
        .other          triton_red_fused_convolution_native_group_norm_8,@"STO_CUDA_ENTRY STV_DEFAULT"
triton_red_fused_convolution_native_group_norm_8:
.text.triton_red_fused_convolution_native_group_norm_8:
[----:B------:R-:W0:Y:S02]  /*0000*/  LDC R1, c[0x0][0x28] ;  /* 0x00000a00ff017b82 */ /* 0x000e240000000800 */
[----:B------:R-:W1:Y:S01]  /*0010*/  S2R R0, SR_CTAID.X ;  /* 0x0000000000007919 */ /* 0x000e620000002500 */
[----:B------:R-:W2:Y:S01]  /*0020*/  S2UR UR5, SR_CgaCtaId ;  /* 0x00000000000579c3 */ /* 0x000ea20000008800 */
[----:B------:R-:W-:Y:S01]  /*0030*/  UMOV UR4, 0x400 ;  /* 0x0000040000047882 */ /* 0x000fe20000000000 */
[----:B------:R-:W-:Y:S01]  /*0040*/  HFMA2.MMA R11, -RZ, RZ, 0, 0 ;  /* 0x00000000ff0b7435 */ /* 0x000fe200000001ff */
[----:B------:R-:W3:Y:S01]  /*0050*/  S2R R37, SR_TID.X ;  /* 0x0000000000257919 */ /* 0x000ee20000002100 */
[----:B------:R-:W-:Y:S02]  /*0060*/  PLOP3.LUT P0, PT, PT, PT, PT, 0x80, 0x0 ;  /* 0x000000000000781c */ /* 0x000fe40003f0f070 */
[----:B------:R-:W-:Y:S02]  /*0070*/  CS2R R12, SRZ ;  /* 0x00000000000c7805 */ /* 0x000fe4000001ff00 */
[----:B------:R-:W-:Y:S02]  /*0080*/  CS2R R14, SRZ ;  /* 0x00000000000e7805 */ /* 0x000fe4000001ff00 */
[----:B------:R-:W-:-:S02]  /*0090*/  CS2R R16, SRZ ;  /* 0x0000000000107805 */ /* 0x000fc4000001ff00 */
[----:B------:R-:W-:Y:S02]  /*00a0*/  CS2R R18, SRZ ;  /* 0x0000000000127805 */ /* 0x000fe4000001ff00 */
[----:B------:R-:W-:Y:S02]  /*00b0*/  CS2R R20, SRZ ;  /* 0x0000000000147805 */ /* 0x000fe4000001ff00 */
[----:B------:R-:W-:Y:S02]  /*00c0*/  CS2R R22, SRZ ;  /* 0x0000000000167805 */ /* 0x000fe4000001ff00 */
[----:B------:R-:W-:Y:S01]  /*00d0*/  MOV R24, RZ ;  /* 0x000000ff00187202 */ /* 0x000fe20000000f00 */
[----:B------:R-:W-:Y:S01]  /*00e0*/  ULDC.64 UR8, c[0x0][0x208] ;  /* 0x0000820000087ab9 */ /* 0x000fe20000000a00 */
[----:B------:R-:W-:Y:S01]  /*00f0*/  ULDC.64 UR10, c[0x0][0x210] ;  /* 0x00008400000a7ab9 */ /* 0x000fe20000000a00 */
[----:B------:R-:W-:Y:S01]  /*0100*/  ULDC.64 UR12, c[0x0][0x228] ;  /* 0x00008a00000c7ab9 */ /* 0x000fe20000000a00 */
[----:B--2---:R-:W-:Y:S01]  /*0110*/  UPRMT UR4, UR5, 0x654, UR4 ;  /* 0x0000065405047896 */ /* 0x004fe20008000004 */
[----:B-1----:R-:W-:-:S02]  /*0120*/  SHF.R.S32.HI R3, RZ, 0x1f, R0 ;  /* 0x0000001fff037819 */ /* 0x002fc40000011400 */
[----:B------:R-:W-:Y:S02]  /*0130*/  ISETP.GE.AND P1, PT, R0, 0x80, PT ;  /* 0x000000800000780c */ /* 0x000fe40003f26270 */
[----:B------:R-:W-:Y:S02]  /*0140*/  LEA.HI R3, R3, R0, RZ, 0x5 ;  /* 0x0000000003037211 */ /* 0x000fe400078f28ff */
[----:B---3--:R-:W-:Y:S02]  /*0150*/  SHF.L.U32 R25, R37, 0x2, RZ ;  /* 0x0000000225197819 */ /* 0x008fe400000006ff */
[----:B------:R-:W-:Y:S02]  /*0160*/  LOP3.LUT R3, R3, 0x3fffffe0, RZ, 0xc0, !PT ;  /* 0x3fffffe003037812 */ /* 0x000fe400078ec0ff */
[----:B------:R-:W-:Y:S02]  /*0170*/  LOP3.LUT R31, R25, 0x7fc, RZ, 0xc0, !PT ;  /* 0x000007fc191f7812 */ /* 0x000fe400078ec0ff */
[----:B------:R-:W-:-:S02]  /*0180*/  IADD3 R3, -R3, R0, RZ ;  /* 0x0000000003037210 */ /* 0x000fc40007ffe1ff */
[----:B------:R-:W-:Y:S02]  /*0190*/  LOP3.LUT R39, R37, 0x1ff, RZ, 0xc0, !PT ;  /* 0x000001ff25277812 */ /* 0x000fe400078ec0ff */
[----:B------:R-:W-:Y:S02]  /*01a0*/  LEA R28, R0, R31, 0xc ;  /* 0x0000001f001c7211 */ /* 0x000fe400078e60ff */
[----:B------:R-:W-:Y:S02]  /*01b0*/  SHF.L.U32 R29, R3, 0x2, RZ ;  /* 0x00000002031d7819 */ /* 0x000fe400000006ff */
[----:B------:R-:W-:Y:S02]  /*01c0*/  LEA R30, R31, UR4, 0x3 ;  /* 0x000000041f1e7c11 */ /* 0x000fe4000f8e18ff */
[C---:B------:R-:W-:Y:S02]  /*01d0*/  LEA R26, R39.reuse, UR4, 0x3 ;  /* 0x00000004271a7c11 */ /* 0x040fe4000f8e18ff */
[----:B------:R-:W-:-:S02]  /*01e0*/  LEA R27, R39, UR4, 0x2 ;  /* 0x00000004271b7c11 */ /* 0x000fc4000f8e10ff */
[----:B------:R-:W-:Y:S02]  /*01f0*/  LEA R31, R31, UR4, 0x2 ;  /* 0x000000041f1f7c11 */ /* 0x000fe4000f8e10ff */
[----:B------:R-:W-:Y:S02]  /*0200*/  SHF.R.S32.HI R33, RZ, 0x1f, R28 ;  /* 0x0000001fff217819 */ /* 0x000fe4000001141c */
[----:B------:R-:W-:-:S07]  /*0210*/  SHF.R.S32.HI R32, RZ, 0x1f, R29 ;  /* 0x0000001fff207819 */ /* 0x000fce000001141d */
.L_x_1:
[----:B-1----:R-:W-:Y:S02]  /*0220*/  LOP3.LUT R2, R11, R28, RZ, 0xfc, !PT ;  /* 0x0000001c0b027212 */ /* 0x002fe400078efcff */
[----:B------:R-:W-:Y:S02]  /*0230*/  CS2R R4, SRZ ;  /* 0x0000000000047805 */ /* 0x000fe4000001ff00 */
[----:B------:R-:W-:Y:S02]  /*0240*/  LOP3.LUT R3, R12, R33, RZ, 0xfc, !PT ;  /* 0x000000210c037212 */ /* 0x000fe400078efcff */
[----:B------:R-:W-:Y:S02]  /*0250*/  CS2R R6, SRZ ;  /* 0x0000000000067805 */ /* 0x000fe4000001ff00 */
[C---:B------:R-:W-:Y:S01]  /*0260*/  SHF.L.U32 R38, R2.reuse, 0x2, RZ ;  /* 0x0000000202267819 */ /* 0x040fe200000006ff */
[----:B------:R-:W1:Y:S01]  /*0270*/  LDC.64 R8, c[0x0][0x220] ;  /* 0x00008800ff087b82 */ /* 0x000e620000000a00 */
[----:B------:R-:W-:-:S02]  /*0280*/  SHF.L.U64.HI R36, R2, 0x2, R3 ;  /* 0x0000000202247819 */ /* 0x000fc40000010203 */
[----:B------:R-:W-:-:S04]  /*0290*/  IADD3 R2, P2, R38, UR10, RZ ;  /* 0x0000000a26027c10 */ /* 0x000fc8000ff5e0ff */
[----:B------:R-:W-:-:S05]  /*02a0*/  IADD3.X R3, R36, UR11, RZ, P2, !PT ;  /* 0x0000000b24037c10 */ /* 0x000fca00097fe4ff */
[----:B------:R-:W2:Y:S01]  /*02b0*/  @!P1 LDG.E.EF.128 R4, desc[UR8][R2.64] ;  /* 0x0000000802049981 */ /* 0x000ea2000c0e1d00 */
[----:B------:R-:W-:Y:S02]  /*02c0*/  CS2R R42, SRZ ;  /* 0x00000000002a7805 */ /* 0x000fe4000001ff00 */
[----:B------:R-:W-:Y:S01]  /*02d0*/  CS2R R44, SRZ ;  /* 0x00000000002c7805 */ /* 0x000fe2000001ff00 */
[----:B------:R-:W-:Y:S01]  /*02e0*/  BAR.SYNC.DEFER_BLOCKING 0x0 ;  /* 0x0000000000007b1d */ /* 0x000fe20000010000 */
[----:B--2---:R-:W-:Y:S02]  /*02f0*/  SEL R35, R4, RZ, !P1 ;  /* 0x000000ff04237207 */ /* 0x004fe40004800000 */
[----:B------:R-:W-:Y:S02]  /*0300*/  SEL R5, R5, RZ, !P1 ;  /* 0x000000ff05057207 */ /* 0x000fe40004800000 */
[----:B------:R-:W-:Y:S01]  /*0310*/  SEL R41, R6, RZ, !P1 ;  /* 0x000000ff06297207 */ /* 0x000fe20004800000 */
[----:B------:R-:W-:Y:S01]  /*0320*/  STS [R30], R35 ;  /* 0x000000231e007388 */ /* 0x000fe20000000800 */
[----:B------:R-:W-:-:S02]  /*0330*/  SEL R7, R7, RZ, !P1 ;  /* 0x000000ff07077207 */ /* 0x000fc40004800000 */
[--C-:B------:R-:W-:Y:S01]  /*0340*/  SHF.R.U64 R4, R11, 0xa, R12.reuse ;  /* 0x0000000a0b047819 */ /* 0x100fe2000000120c */
[----:B------:R2:W-:Y:S01]  /*0350*/  STS [R30+0x8], R5 ;  /* 0x000008051e007388 */ /* 0x0005e20000000800 */
[----:B------:R-:W-:Y:S02]  /*0360*/  SHF.R.U32.HI R11, RZ, 0xa, R12 ;  /* 0x0000000aff0b7819 */ /* 0x000fe4000001160c */
[----:B------:R-:W-:Y:S01]  /*0370*/  LOP3.LUT R6, R4, R29, RZ, 0xfc, !PT ;  /* 0x0000001d04067212 */ /* 0x000fe200078efcff */
[----:B------:R-:W-:Y:S01]  /*0380*/  STS [R30+0x10], R41 ;  /* 0x000010291e007388 */ /* 0x000fe20000000800 */
[----:B------:R-:W-:Y:S02]  /*0390*/  LOP3.LUT R4, R4, 0x1, R29, 0xfe, !PT ;  /* 0x0000000104047812 */ /* 0x000fe400078efe1d */
[----:B------:R-:W-:Y:S01]  /*03a0*/  LOP3.LUT R34, R11, R32, RZ, 0xfc, !PT ;  /* 0x000000200b227212 */ /* 0x000fe200078efcff */
[----:B------:R3:W-:Y:S01]  /*03b0*/  STS [R30+0x18], R7 ;  /* 0x000018071e007388 */ /* 0x0007e20000000800 */
[----:B------:R-:W-:Y:S01]  /*03c0*/  BAR.SYNC.DEFER_BLOCKING 0x0 ;  /* 0x0000000000007b1d */ /* 0x000fe20000010000 */
[----:B-1----:R-:W-:-:S02]  /*03d0*/  LEA R10, P2, R6, R8, 0x2 ;  /* 0x00000008060a7211 */ /* 0x002fc400078410ff */
[----:B------:R-:W-:Y:S02]  /*03e0*/  LEA R8, P3, R4, R8, 0x2 ;  /* 0x0000000804087211 */ /* 0x000fe400078610ff */
[-CC-:B------:R-:W-:Y:S02]  /*03f0*/  LEA.HI.X R11, R6, R9.reuse, R34.reuse, 0x2, P2 ;  /* 0x00000009060b7211 */ /* 0x180fe400010f1422 */
[----:B------:R-:W-:-:S03]  /*0400*/  LEA.HI.X R9, R4, R9, R34, 0x2, P3 ;  /* 0x0000000904097211 */ /* 0x000fc600018f1422 */
[----:B------:R-:W4:Y:S04]  /*0410*/  @!P1 LDG.E.EL R42, desc[UR8][R10.64] ;  /* 0x000000080a2a9981 */ /* 0x000f28000c2e1900 */
[----:B------:R1:W5:Y:S04]  /*0420*/  @!P1 LDG.E.EL R43, desc[UR8][R10.64] ;  /* 0x000000080a2b9981 */ /* 0x000368000c2e1900 */
[----:B------:R-:W5:Y:S04]  /*0430*/  @!P1 LDG.E.EL R44, desc[UR8][R8.64] ;  /* 0x00000008082c9981 */ /* 0x000f68000c2e1900 */
[----:B------:R4:W5:Y:S01]  /*0440*/  @!P1 LDG.E.EL R45, desc[UR8][R8.64] ;  /* 0x00000008082d9981 */ /* 0x000962000c2e1900 */
[----:B------:R-:W-:-:S02]  /*0450*/  IADD3 R34, P2, R38, UR12, RZ ;  /* 0x0000000c26227c10 */ /* 0x000fc4000ff5e0ff */
[----:B--2---:R-:W-:Y:S02]  /*0460*/  CS2R R4, SRZ ;  /* 0x0000000000047805 */ /* 0x004fe4000001ff00 */
[----:B---3--:R-:W-:Y:S01]  /*0470*/  CS2R R6, SRZ ;  /* 0x0000000000067805 */ /* 0x008fe2000001ff00 */
[----:B------:R-:W-:Y:S01]  /*0480*/  LDS R38, [R26+0x1000] ;  /* 0x001000001a267984 */ /* 0x000fe20000000800 */
[----:B------:R-:W-:-:S03]  /*0490*/  IADD3.X R35, R36, UR13, RZ, P2, !PT ;  /* 0x0000000d24237c10 */ /* 0x000fc600097fe4ff */
[----:B------:R-:W2:Y:S04]  /*04a0*/  LDS R36, [R26] ;  /* 0x000000001a247984 */ /* 0x000ea80000000800 */
[----:B------:R3:W3:Y:S01]  /*04b0*/  @!P1 LDG.E.EF.128 R4, desc[UR8][R34.64] ;  /* 0x0000000822049981 */ /* 0x0006e2000c0e1d00 */
[----:B------:R-:W-:Y:S02]  /*04c0*/  MOV R41, RZ ;  /* 0x000000ff00297202 */ /* 0x000fe40000000f00 */
[----:B------:R-:W-:Y:S01]  /*04d0*/  MOV R48, RZ ;  /* 0x000000ff00307202 */ /* 0x000fe20000000f00 */
[----:B-1----:R-:W3:Y:S01]  /*04e0*/  LDS R10, [R26+0x2000] ;  /* 0x002000001a0a7984 */ /* 0x002ee20000000800 */
[----:B------:R-:W-:-:S03]  /*04f0*/  MOV R46, 0x3f800000 ;  /* 0x3f800000002e7802 */ /* 0x000fc60000000f00 */
[----:B------:R-:W1:Y:S01]  /*0500*/  LDS R40, [R26+0x3000] ;  /* 0x003000001a287984 */ /* 0x000e620000000800 */
[----:B------:R-:W-:Y:S01]  /*0510*/  BAR.SYNC.DEFER_BLOCKING 0x0 ;  /* 0x0000000000007b1d */ /* 0x000fe20000010000 */
[----:B----4-:R-:W-:Y:S02]  /*0520*/  SEL R9, R42, RZ, !P1 ;  /* 0x000000ff2a097207 */ /* 0x010fe40004800000 */
[----:B------:R-:W-:Y:S02]  /*0530*/  MOV R42, 0x3f800000 ;  /* 0x3f800000002a7802 */ /* 0x000fe40000000f00 */
[----:B-----5:R-:W-:Y:S01]  /*0540*/  SEL R43, R43, RZ, !P1 ;  /* 0x000000ff2b2b7207 */ /* 0x020fe20004800000 */
[----:B--2---:R-:W-:Y:S01]  /*0550*/  FADD R36, R36, R9 ;  /* 0x0000000924247221 */ /* 0x004fe20000000000 */
[----:B------:R-:W-:-:S03]  /*0560*/  SEL R11, R44, RZ, !P1 ;  /* 0x000000ff2c0b7207 */ /* 0x000fc60004800000 */
[----:B------:R-:W-:Y:S01]  /*0570*/  FADD R38, R38, R43 ;  /* 0x0000002b26267221 */ /* 0x000fe20000000000 */
[----:B------:R-:W-:Y:S01]  /*0580*/  STS [R27], R36 ;  /* 0x000000241b007388 */ /* 0x000fe20000000800 */
[----:B------:R-:W-:Y:S02]  /*0590*/  MOV R44, RZ ;  /* 0x000000ff002c7202 */ /* 0x000fe40000000f00 */
[----:B------:R-:W-:Y:S01]  /*05a0*/  SEL R45, R45, RZ, !P1 ;  /* 0x000000ff2d2d7207 */ /* 0x000fe20004800000 */
[----:B---3--:R-:W-:Y:S01]  /*05b0*/  FADD R34, R10, R11 ;  /* 0x0000000b0a227221 */ /* 0x008fe20000000000 */
[----:B------:R-:W-:Y:S01]  /*05c0*/  STS [R27+0x800], R38 ;  /* 0x000800261b007388 */ /* 0x000fe20000000800 */
[----:B------:R-:W-:Y:S02]  /*05d0*/  MOV R43, RZ ;  /* 0x000000ff002b7202 */ /* 0x000fe40000000f00 */
[----:B-1----:R-:W-:Y:S01]  /*05e0*/  FADD R40, R40, R45 ;  /* 0x0000002d28287221 */ /* 0x002fe20000000000 */
[----:B------:R-:W-:Y:S01]  /*05f0*/  STS [R27+0x1000], R34 ;  /* 0x001000221b007388 */ /* 0x000fe20000000800 */
[----:B------:R-:W-:-:S03]  /*0600*/  MOV R45, 0x3f800000 ;  /* 0x3f800000002d7802 */ /* 0x000fc60000000f00 */
[----:B------:R-:W-:Y:S01]  /*0610*/  STS [R27+0x1800], R40 ;  /* 0x001800281b007388 */ /* 0x000fe20000000800 */
[----:B------:R-:W-:Y:S02]  /*0620*/  SEL R35, R4, RZ, !P1 ;  /* 0x000000ff04237207 */ /* 0x000fe40004800000 */
[----:B------:R-:W-:Y:S01]  /*0630*/  SEL R4, R5, RZ, !P1 ;  /* 0x000000ff05047207 */ /* 0x000fe20004800000 */
[----:B------:R-:W-:Y:S01]  /*0640*/  BAR.SYNC.DEFER_BLOCKING 0x0 ;  /* 0x0000000000007b1d */ /* 0x000fe20000010000 */
[----:B------:R-:W-:Y:S02]  /*0650*/  SEL R5, R6, RZ, !P1 ;  /* 0x000000ff06057207 */ /* 0x000fe40004800000 */
[----:B------:R-:W-:-:S03]  /*0660*/  SEL R6, R7, RZ, !P1 ;  /* 0x000000ff07067207 */ /* 0x000fc60004800000 */
[----:B------:R-:W1:Y:S02]  /*0670*/  LDS.128 R8, [R31] ;  /* 0x000000001f087984 */ /* 0x000e640000000c00 */
[----:B-1----:R-:W-:Y:S01]  /*0680*/  FADD R8, R35, R8 ;  /* 0x0000000823087221 */ /* 0x002fe20000000000 */
[----:B------:R-:W-:Y:S01]  /*0690*/  FADD R9, R4, R9 ;  /* 0x0000000904097221 */ /* 0x000fe20000000000 */
[----:B------:R-:W-:Y:S01]  /*06a0*/  FADD R10, R5, R10 ;  /* 0x0000000a050a7221 */ /* 0x000fe20000000000 */
[----:B------:R-:W-:Y:S01]  /*06b0*/  FADD R11, R6, R11 ;  /* 0x0000000b060b7221 */ /* 0x000fe20000000000 */
[----:B------:R-:W-:Y:S01]  /*06c0*/  MOV R35, 0x3f800000 ;  /* 0x3f80000000237802 */ /* 0x000fe20000000f00 */
[----:B------:R-:W-:Y:S06]  /*06d0*/  @P0 BRA `(.L_x_0) ;  /* 0x0000000000f00947 */ /* 0x000fec0003800000 */
[----:B------:R-:W-:Y:S01]  /*06e0*/  FADD R42, R13, 1 ;  /* 0x3f8000000d2a7421 */ /* 0x000fe20000000000 */
[----:B------:R-:W-:Y:S01]  /*06f0*/  FADD R35, R14, 1 ;  /* 0x3f8000000e237421 */ /* 0x000fe20000000000 */
[----:B------:R-:W-:Y:S01]  /*0700*/  FADD R44, R8, -R21 ;  /* 0x80000015082c7221 */ /* 0x000fe20000000000 */
[----:B------:R-:W-:Y:S01]  /*0710*/  FADD R41, R9, -R22 ;  /* 0x8000001609297221 */ /* 0x000fe20000000000 */
[C---:B------:R-:W-:Y:S01]  /*0720*/  FMUL R5, R42.reuse, 0.25 ;  /* 0x3e8000002a057820 */ /* 0x040fe20000400000 */
[C---:B------:R-:W-:Y:S01]  /*0730*/  FSETP.GEU.AND P4, PT, |R42|.reuse, 1.175494350822287508e-38, PT ;  /* 0x008000002a00780b */ /* 0x040fe20003f8e200 */
[----:B------:R-:W-:Y:S01]  /*0740*/  FMUL R6, R35, 0.25 ;  /* 0x3e80000023067820 */ /* 0x000fe20000400000 */
[----:B------:R-:W-:Y:S01]  /*0750*/  FSETP.GT.AND P2, PT, |R42|, 8.50705917302346158658e+37, PT ;  /* 0x7e8000002a00780b */ /* 0x000fe20003f44200 */
[----:B------:R-:W-:Y:S01]  /*0760*/  FADD R46, R15, 1 ;  /* 0x3f8000000f2e7421 */ /* 0x000fe20000000000 */
[----:B------:R-:W-:Y:S01]  /*0770*/  FSETP.GEU.AND P5, PT, |R35|, 1.175494350822287508e-38, PT ;  /* 0x008000002300780b */ /* 0x000fe20003fae200 */
[----:B------:R-:W-:Y:S01]  /*0780*/  FADD R48, R10, -R23 ;  /* 0x800000170a307221 */ /* 0x000fe20000000000 */
[----:B------:R-:W-:Y:S01]  /*0790*/  FSEL R4, R5, R42, P2 ;  /* 0x0000002a05047208 */ /* 0x000fe20001000000 */
[----:B------:R-:W-:Y:S01]  /*07a0*/  FMUL R5, R44, 0.25 ;  /* 0x3e8000002c057820 */ /* 0x000fe20000400000 */
[----:B------:R-:W-:Y:S01]  /*07b0*/  FSETP.GT.AND P3, PT, |R35|, 8.50705917302346158658e+37, PT ;  /* 0x7e8000002300780b */ /* 0x000fe20003f64200 */
[----:B------:R-:W-:Y:S01]  /*07c0*/  FADD R45, R16, 1 ;  /* 0x3f800000102d7421 */ /* 0x000fe20000000000 */
[----:B------:R-:W-:-:S02]  /*07d0*/  FADD R43, R11, -R24 ;  /* 0x800000180b2b7221 */ /* 0x000fc40000000000 */
[----:B------:R-:W-:Y:S01]  /*07e0*/  FSEL R5, R5, R44, P2 ;  /* 0x0000002c05057208 */ /* 0x000fe20001000000 */
[----:B------:R-:W-:Y:S01]  /*07f0*/  @!P4 FMUL R4, R4, 16777216 ;  /* 0x4b8000000404c820 */ /* 0x000fe20000400000 */
[----:B------:R-:W-:Y:S02]  /*0800*/  FSEL R6, R6, R35, P3 ;  /* 0x0000002306067208 */ /* 0x000fe40001800000 */
[----:B------:R-:W-:Y:S01]  /*0810*/  FSETP.GT.AND P2, PT, |R46|, 8.50705917302346158658e+37, PT ;  /* 0x7e8000002e00780b */ /* 0x000fe20003f44200 */
[----:B------:R-:W-:Y:S02]  /*0820*/  @!P4 FMUL R5, R5, 16777216 ;  /* 0x4b8000000505c820 */ /* 0x000fe40000400000 */
[----:B------:R-:W1:Y:S01]  /*0830*/  MUFU.RCP R4, R4 ;  /* 0x0000000400047308 */ /* 0x000e620000001000 */
[----:B------:R-:W-:-:S07]  /*0840*/  @!P5 FMUL R6, R6, 16777216 ;  /* 0x4b8000000606d820 */ /* 0x000fce0000400000 */
[----:B------:R-:W2:Y:S01]  /*0850*/  MUFU.RCP R7, R6 ;  /* 0x0000000600077308 */ /* 0x000ea20000001000 */
[----:B-1----:R-:W-:Y:S01]  /*0860*/  FFMA R5, R4, R5, R21 ;  /* 0x0000000504057223 */ /* 0x002fe20000000015 */
[----:B------:R-:W-:-:S03]  /*0870*/  FMUL R4, R41, 0.25 ;  /* 0x3e80000029047820 */ /* 0x000fc60000400000 */
[----:B------:R-:W-:Y:S02]  /*0880*/  FADD R8, R8, -R5 ;  /* 0x8000000508087221 */ /* 0x000fe40000000000 */
[----:B------:R-:W-:Y:S02]  /*0890*/  FSEL R4, R4, R41, P3 ;  /* 0x0000002904047208 */ /* 0x000fe40001800000 */
[----:B------:R-:W-:Y:S01]  /*08a0*/  FSETP.GEU.AND P3, PT, |R46|, 1.175494350822287508e-38, PT ;  /* 0x008000002e00780b */ /* 0x000fe20003f6e200 */
[----:B------:R-:W-:Y:S01]  /*08b0*/  FFMA R44, R44, R8, R17 ;  /* 0x000000082c2c7223 */ /* 0x000fe20000000011 */
[----:B------:R-:W-:Y:S01]  /*08c0*/  FMUL R8, R43, 0.25 ;  /* 0x3e8000002b087820 */ /* 0x000fe20000400000 */
[----:B------:R-:W-:-:S04]  /*08d0*/  @!P5 FMUL R4, R4, 16777216 ;  /* 0x4b8000000404d820 */ /* 0x000fc80000400000 */
[----:B--2---:R-:W-:Y:S01]  /*08e0*/  FFMA R4, R7, R4, R22 ;  /* 0x0000000407047223 */ /* 0x004fe20000000016 */
[----:B------:R-:W-:-:S03]  /*08f0*/  FMUL R7, R46, 0.25 ;  /* 0x3e8000002e077820 */ /* 0x000fc60000400000 */
[----:B------:R-:W-:Y:S01]  /*0900*/  FADD R6, R9, -R4 ;  /* 0x8000000409067221 */ /* 0x000fe20000000000 */
[----:B------:R-:W-:Y:S01]  /*0910*/  FMUL R9, R48, 0.25 ;  /* 0x3e80000030097820 */ /* 0x000fe20000400000 */
[----:B------:R-:W-:Y:S02]  /*0920*/  FSEL R7, R7, R46, P2 ;  /* 0x0000002e07077208 */ /* 0x000fe40001000000 */
[----:B------:R-:W-:Y:S02]  /*0930*/  FFMA R41, R41, R6, R18 ;  /* 0x0000000629297223 */ /* 0x000fe40000000012 */
[----:B------:R-:W-:Y:S01]  /*0940*/  FSEL R9, R9, R48, P2 ;  /* 0x0000003009097208 */ /* 0x000fe20001000000 */
[----:B------:R-:W-:Y:S01]  /*0950*/  @!P3 FMUL R7, R7, 16777216 ;  /* 0x4b8000000707b820 */ /* 0x000fe20000400000 */
[----:B------:R-:W-:-:S03]  /*0960*/  FSETP.GT.AND P2, PT, |R45|, 8.50705917302346158658e+37, PT ;  /* 0x7e8000002d00780b */ /* 0x000fc60003f44200 */
[----:B------:R-:W1:Y:S01]  /*0970*/  MUFU.RCP R6, R7 ;  /* 0x0000000700067308 */ /* 0x000e620000001000 */
[----:B------:R-:W-:Y:S01]  /*0980*/  @!P3 FMUL R9, R9, 16777216 ;  /* 0x4b8000000909b820 */ /* 0x000fe20000400000 */
[----:B------:R-:W-:Y:S02]  /*0990*/  FSETP.GEU.AND P3, PT, |R45|, 1.175494350822287508e-38, PT ;  /* 0x008000002d00780b */ /* 0x000fe40003f6e200 */
[----:B------:R-:W-:Y:S01]  /*09a0*/  FSEL R8, R8, R43, P2 ;  /* 0x0000002b08087208 */ /* 0x000fe20001000000 */
[----:B-1----:R-:W-:-:S10]  /*09b0*/  FFMA R47, R6, R9, R23 ;  /* 0x00000009062f7223 */ /* 0x002fd40000000017 */
[----:B------:R-:W-:Y:S01]  /*09c0*/  @!P3 FMUL R8, R8, 16777216 ;  /* 0x4b8000000808b820 */ /* 0x000fe20000400000 */
[----:B------:R-:W-:Y:S01]  /*09d0*/  MOV R9, R4 ;  /* 0x0000000400097202 */ /* 0x000fe20000000f00 */
[----:B------:R-:W-:Y:S01]  /*09e0*/  FADD R6, R10, -R47 ;  /* 0x8000002f0a067221 */ /* 0x000fe20000000000 */
[----:B------:R-:W-:-:S03]  /*09f0*/  MOV R10, R47 ;  /* 0x0000002f000a7202 */ /* 0x000fc60000000f00 */
[----:B------:R-:W-:Y:S01]  /*0a00*/  FFMA R48, R48, R6, R19 ;  /* 0x0000000630307223 */ /* 0x000fe20000000013 */
[----:B------:R-:W-:-:S05]  /*0a10*/  FMUL R6, R45, 0.25 ;  /* 0x3e8000002d067820 */ /* 0x000fca0000400000 */
[----:B------:R-:W-:-:S05]  /*0a20*/  FSEL R6, R6, R45, P2 ;  /* 0x0000002d06067208 */ /* 0x000fca0001000000 */
[----:B------:R-:W-:-:S04]  /*0a30*/  @!P3 FMUL R6, R6, 16777216 ;  /* 0x4b8000000606b820 */ /* 0x000fc80000400000 */
[----:B------:R-:W1:Y:S02]  /*0a40*/  MUFU.RCP R7, R6 ;  /* 0x0000000600077308 */ /* 0x000e640000001000 */
[----:B-1----:R-:W-:Y:S01]  /*0a50*/  FFMA R50, R7, R8, R24 ;  /* 0x0000000807327223 */ /* 0x002fe20000000018 */
[----:B------:R-:W-:-:S03]  /*0a60*/  MOV R8, R5 ;  /* 0x0000000500087202 */ /* 0x000fc60000000f00 */
[----:B------:R-:W-:Y:S01]  /*0a70*/  FADD R7, R11, -R50 ;  /* 0x800000320b077221 */ /* 0x000fe20000000000 */
[----:B------:R-:W-:-:S03]  /*0a80*/  MOV R11, R50 ;  /* 0x00000032000b7202 */ /* 0x000fc60000000f00 */
[----:B------:R-:W-:-:S07]  /*0a90*/  FFMA R43, R43, R7, R20 ;  /* 0x000000072b2b7223 */ /* 0x000fce0000000014 */
.L_x_0:
[----:B------:R-:W-:Y:S01]  /*0aa0*/  BAR.SYNC.DEFER_BLOCKING 0x0 ;  /* 0x0000000000007b1d */ /* 0x000fe20000010000 */
[----:B------:R-:W-:Y:S02]  /*0ab0*/  PLOP3.LUT P2, PT, P0, PT, PT, 0x80, 0x0 ;  /* 0x000000000000781c */ /* 0x000fe4000074f070 */
[----:B------:R-:W-:Y:S01]  /*0ac0*/  FSEL R24, R11, R24, !P1 ;  /* 0x000000180b187208 */ /* 0x000fe20004800000 */
[----:B------:R-:W-:Y:S01]  /*0ad0*/  HFMA2.MMA R11, -RZ, RZ, 0, 0.0001220703125 ;  /* 0x00000800ff0b7435 */ /* 0x000fe200000001ff */
[----:B------:R-:W-:Y:S02]  /*0ae0*/  FSEL R21, R8, R21, !P1 ;  /* 0x0000001508157208 */ /* 0x000fe40004800000 */
[----:B------:R-:W-:Y:S02]  /*0af0*/  FSEL R22, R9, R22, !P1 ;  /* 0x0000001609167208 */ /* 0x000fe40004800000 */
[----:B------:R-:W-:Y:S02]  /*0b00*/  FSEL R23, R10, R23, !P1 ;  /* 0x000000170a177208 */ /* 0x000fe40004800000 */
[----:B------:R-:W-:-:S02]  /*0b10*/  FSEL R17, R44, R17, !P1 ;  /* 0x000000112c117208 */ /* 0x000fc40004800000 */
[----:B------:R-:W-:Y:S02]  /*0b20*/  FSEL R18, R41, R18, !P1 ;  /* 0x0000001229127208 */ /* 0x000fe40004800000 */
[----:B------:R-:W-:Y:S02]  /*0b30*/  FSEL R19, R48, R19, !P1 ;  /* 0x0000001330137208 */ /* 0x000fe40004800000 */
[----:B------:R-:W-:Y:S02]  /*0b40*/  PLOP3.LUT P0, PT, PT, PT, PT, 0x8, 0x0 ;  /* 0x000000000000781c */ /* 0x000fe40003f0e170 */
[----:B------:R-:W-:Y:S02]  /*0b50*/  FSEL R20, R43, R20, !P1 ;  /* 0x000000142b147208 */ /* 0x000fe40004800000 */
[----:B------:R-:W-:Y:S02]  /*0b60*/  FSEL R13, R42, R13, !P1 ;  /* 0x0000000d2a0d7208 */ /* 0x000fe40004800000 */
[----:B------:R-:W-:Y:S01]  /*0b70*/  FSEL R14, R35, R14, !P1 ;  /* 0x0000000e230e7208 */ /* 0x000fe20004800000 */
[----:B------:R-:W-:Y:S01]  /*0b80*/  STS [R27], R36 ;  /* 0x000000241b007388 */ /* 0x000fe20000000800 */
[----:B------:R-:W-:-:S02]  /*0b90*/  FSEL R15, R46, R15, !P1 ;  /* 0x0000000f2e0f7208 */ /* 0x000fc40004800000 */
[----:B------:R-:W-:Y:S01]  /*0ba0*/  FSEL R16, R45, R16, !P1 ;  /* 0x000000102d107208 */ /* 0x000fe20004800000 */
[----:B------:R-:W-:Y:S04]  /*0bb0*/  STS [R27+0x800], R38 ;  /* 0x000800261b007388 */ /* 0x000fe80000000800 */
[----:B------:R-:W-:Y:S04]  /*0bc0*/  STS [R27+0x1000], R34 ;  /* 0x001000221b007388 */ /* 0x000fe80000000800 */
[----:B------:R-:W-:Y:S01]  /*0bd0*/  STS [R27+0x1800], R40 ;  /* 0x001800281b007388 */ /* 0x000fe20000000800 */
[----:B------:R-:W-:Y:S06]  /*0be0*/  BAR.SYNC.DEFER_BLOCKING 0x0 ;  /* 0x0000000000007b1d */ /* 0x000fec0000010000 */
[----:B------:R-:W1:Y:S04]  /*0bf0*/  LDS.128 R4, [R31] ;  /* 0x000000001f047984 */ /* 0x000e680000000c00 */
[----:B-1----:R1:W-:Y:S01]  /*0c00*/  @!P1 STG.E.128 desc[UR8][R2.64], R4 ;  /* 0x0000000402009986 */ /* 0x0023e2000c101d08 */
[----:B------:R-:W-:Y:S05]  /*0c10*/  @P2 BRA `(.L_x_1) ;  /* 0xfffffff400802947 */ /* 0x000fea000383ffff */
[----:B------:R-:W-:Y:S01]  /*0c20*/  FADD R8, R13, R14 ;  /* 0x0000000e0d087221 */ /* 0x000fe20000000000 */
[----:B------:R-:W-:Y:S01]  /*0c30*/  FMUL R9, R14, 0.25 ;  /* 0x3e8000000e097820 */ /* 0x000fe20000400000 */
[----:B------:R-:W-:Y:S01]  /*0c40*/  FADD R22, -R21, R22 ;  /* 0x0000001615167221 */ /* 0x000fe20000000100 */
[----:B------:R-:W-:Y:S01]  /*0c50*/  FADD R18, R17, R18 ;  /* 0x0000001211127221 */ /* 0x000fe20000000000 */
[C---:B-1----:R-:W-:Y:S01]  /*0c60*/  FMUL R7, R8.reuse, 0.25 ;  /* 0x3e80000008077820 */ /* 0x042fe20000400000 */
[----:B------:R-:W-:Y:S01]  /*0c70*/  BAR.SYNC.DEFER_BLOCKING 0x0 ;  /* 0x0000000000007b1d */ /* 0x000fe20000010000 */
[C---:B------:R-:W-:Y:S01]  /*0c80*/  FSETP.GEU.AND P0, PT, |R8|.reuse, 1.175494350822287508e-38, PT ;  /* 0x008000000800780b */ /* 0x040fe20003f0e200 */
[----:B------:R-:W-:Y:S01]  /*0c90*/  FADD R3, R15, R8 ;  /* 0x000000080f037221 */ /* 0x000fe20000000000 */
[----:B------:R-:W-:Y:S02]  /*0ca0*/  FSETP.GT.AND P5, PT, |R8|, 8.50705917302346158658e+37, PT ;  /* 0x7e8000000800780b */ /* 0x000fe40003fa4200 */
[----:B------:R-:W-:Y:S01]  /*0cb0*/  ISETP.EQ.AND P1, PT, R39, RZ, !P1 ;  /* 0x000000ff2700720c */ /* 0x000fe20004f22270 */
[----:B------:R-:W-:Y:S01]  /*0cc0*/  FMUL R10, R3, 0.25 ;  /* 0x3e800000030a7820 */ /* 0x000fe20000400000 */
[----:B------:R-:W-:Y:S01]  /*0cd0*/  FSEL R7, R7, R8, P5 ;  /* 0x0000000807077208 */ /* 0x000fe20002800000 */
[----:B------:R-:W-:Y:S01]  /*0ce0*/  FADD R2, R16, R3 ;  /* 0x0000000310027221 */ /* 0x000fe20000000000 */
[C---:B------:R-:W-:Y:S01]  /*0cf0*/  FSETP.GEU.AND P3, PT, |R3|.reuse, 1.175494350822287508e-38, PT ;  /* 0x008000000300780b */ /* 0x040fe20003f6e200 */
[----:B------:R-:W1:Y:S01]  /*0d00*/  S2UR UR6, SR_CgaCtaId ;  /* 0x00000000000679c3 */ /* 0x000e620000008800 */
[----:B------:R-:W-:Y:S01]  /*0d10*/  FSETP.GT.AND P2, PT, |R3|, 8.50705917302346158658e+37, PT ;  /* 0x7e8000000300780b */ /* 0x000fe20003f44200 */
[C---:B------:R-:W-:Y:S01]  /*0d20*/  FMUL R27, R2.reuse, 0.25 ;  /* 0x3e800000021b7820 */ /* 0x040fe20000400000 */
[----:B------:R-:W-:Y:S01]  /*0d30*/  FSETP.GEU.AND P4, PT, |R2|, 1.175494350822287508e-38, PT ;  /* 0x008000000200780b */ /* 0x000fe20003f8e200 */
[----:B------:R-:W-:Y:S01]  /*0d40*/  @!P0 FMUL R7, R7, 16777216 ;  /* 0x4b80000007078820 */ /* 0x000fe20000400000 */
[----:B------:R-:W-:Y:S01]  /*0d50*/  FSEL R11, R10, R3, P2 ;  /* 0x000000030a0b7208 */ /* 0x000fe20001000000 */
[----:B------:R-:W-:Y:S01]  /*0d60*/  FMUL R10, R15, 0.25 ;  /* 0x3e8000000f0a7820 */ /* 0x000fe20000400000 */
[----:B------:R-:W-:Y:S01]  /*0d70*/  FSEL R14, R9, R14, P5 ;  /* 0x0000000e090e7208 */ /* 0x000fe20002800000 */
[----:B------:R-:W-:Y:S01]  /*0d80*/  UMOV UR5, 0x400 ;  /* 0x0000040000057882 */ /* 0x000fe20000000000 */
[----:B------:R-:W-:Y:S01]  /*0d90*/  FSETP.GT.AND P5, PT, |R2|, 8.50705917302346158658e+37, PT ;  /* 0x7e8000000200780b */ /* 0x000fe20003fa4200 */
[----:B------:R-:W2:Y:S01]  /*0da0*/  MUFU.RCP R7, R7 ;  /* 0x0000000700077308 */ /* 0x000ea20000001000 */
[----:B------:R-:W-:Y:S01]  /*0db0*/  FSEL R12, R10, R15, P2 ;  /* 0x0000000f0a0c7208 */ /* 0x000fe20001000000 */
[----:B------:R-:W-:Y:S01]  /*0dc0*/  @!P3 FMUL R11, R11, 16777216 ;  /* 0x4b8000000b0bb820 */ /* 0x000fe20000400000 */
[----:B------:R-:W-:Y:S01]  /*0dd0*/  FSEL R9, R27, R2, P5 ;  /* 0x000000021b097208 */ /* 0x000fe20002800000 */
[----:B------:R-:W-:Y:S01]  /*0de0*/  @!P0 FMUL R14, R14, 16777216 ;  /* 0x4b8000000e0e8820 */ /* 0x000fe20000400000 */
[----:B------:R-:W-:Y:S01]  /*0df0*/  FSETP.NEU.AND P0, PT, R8, RZ, PT ;  /* 0x000000ff0800720b */ /* 0x000fe20003f0d000 */
[----:B------:R-:W-:Y:S01]  /*0e00*/  FMUL R10, R22, R22 ;  /* 0x00000016160a7220 */ /* 0x000fe20000400000 */
[----:B------:R-:W-:Y:S01]  /*0e10*/  FMUL R15, R16, 0.25 ;  /* 0x3e800000100f7820 */ /* 0x000fe20000400000 */
[----:B------:R-:W3:Y:S01]  /*0e20*/  MUFU.RCP R11, R11 ;  /* 0x0000000b000b7308 */ /* 0x000ee20000001000 */
[----:B------:R-:W-:Y:S01]  /*0e30*/  @!P4 FMUL R9, R9, 16777216 ;  /* 0x4b8000000909c820 */ /* 0x000fe20000400000 */
[----:B------:R-:W-:Y:S01]  /*0e40*/  @!P3 FMUL R12, R12, 16777216 ;  /* 0x4b8000000c0cb820 */ /* 0x000fe20000400000 */
[----:B------:R-:W-:Y:S01]  /*0e50*/  FMUL R10, R13, R10 ;  /* 0x0000000a0d0a7220 */ /* 0x000fe20000400000 */
[----:B------:R-:W-:-:S02]  /*0e60*/  FSEL R16, R15, R16, P5 ;  /* 0x000000100f107208 */ /* 0x000fc40002800000 */
[----:B------:R-:W-:Y:S01]  /*0e70*/  FSETP.NEU.AND P2, PT, R2, RZ, PT ;  /* 0x000000ff0200720b */ /* 0x000fe20003f4d000 */
[----:B--2---:R-:W-:Y:S01]  /*0e80*/  FMUL R7, R7, R14 ;  /* 0x0000000e07077220 */ /* 0x004fe20000400000 */
[----:B------:R-:W2:Y:S01]  /*0e90*/  MUFU.RCP R9, R9 ;  /* 0x0000000900097308 */ /* 0x000ea20000001000 */
[----:B------:R-:W-:Y:S01]  /*0ea0*/  @!P4 FMUL R16, R16, 16777216 ;  /* 0x4b8000001010c820 */ /* 0x000fe20000400000 */
[----:B-1----:R-:W-:Y:S02]  /*0eb0*/  UPRMT UR5, UR6, 0x654, UR5 ;  /* 0x0000065406057896 */ /* 0x002fe40008000005 */
[----:B------:R-:W-:Y:S02]  /*0ec0*/  FSEL R7, R7, RZ, P0 ;  /* 0x000000ff07077208 */ /* 0x000fe40000000000 */
[----:B------:R-:W-:Y:S01]  /*0ed0*/  FSETP.NEU.AND P0, PT, R3, RZ, PT ;  /* 0x000000ff0300720b */ /* 0x000fe20003f0d000 */
[----:B---3--:R-:W-:Y:S02]  /*0ee0*/  FMUL R11, R11, R12 ;  /* 0x0000000c0b0b7220 */ /* 0x008fe40000400000 */
[----:B------:R-:W-:Y:S01]  /*0ef0*/  FFMA R22, R22, R7, R21 ;  /* 0x0000000716167223 */ /* 0x000fe20000000015 */
[----:B------:R-:W-:Y:S01]  /*0f00*/  FFMA R10, R7, R10, R18 ;  /* 0x0000000a070a7223 */ /* 0x000fe20000000012 */
[----:B------:R-:W-:Y:S01]  /*0f10*/  FADD R7, R2, R2 ;  /* 0x0000000202077221 */ /* 0x000fe20000000000 */
[----:B------:R-:W-:Y:S01]  /*0f20*/  FSEL R11, R11, RZ, P0 ;  /* 0x000000ff0b0b7208 */ /* 0x000fe20000000000 */
[----:B------:R-:W-:Y:S01]  /*0f30*/  FADD R23, R23, -R22 ;  /* 0x8000001617177221 */ /* 0x000fe20000000000 */
[----:B------:R-:W-:Y:S01]  /*0f40*/  FADD R10, R19, R10 ;  /* 0x0000000a130a7221 */ /* 0x000fe20000000000 */
[----:B--2---:R-:W-:Y:S01]  /*0f50*/  FMUL R16, R9, R16 ;  /* 0x0000001009107220 */ /* 0x004fe20000400000 */
[----:B------:R-:W-:Y:S01]  /*0f60*/  FSETP.GEU.AND P3, PT, |R7|, 1.175494350822287508e-38, PT ;  /* 0x008000000700780b */ /* 0x000fe20003f6e200 */
[C---:B------:R-:W-:Y:S01]  /*0f70*/  FMUL R9, R23.reuse, R23 ;  /* 0x0000001717097220 */ /* 0x040fe20000400000 */
[----:B------:R-:W-:Y:S01]  /*0f80*/  FFMA R23, R23, R11, R22 ;  /* 0x0000000b17177223 */ /* 0x000fe20000000016 */
[C---:B------:R-:W-:Y:S01]  /*0f90*/  FMUL R12, R7.reuse, 0.25 ;  /* 0x3e800000070c7820 */ /* 0x040fe20000400000 */
[----:B------:R-:W-:Y:S01]  /*0fa0*/  FSETP.GT.AND P0, PT, |R7|, 8.50705917302346158658e+37, PT ;  /* 0x7e8000000700780b */ /* 0x000fe20003f04200 */
[----:B------:R-:W-:Y:S01]  /*0fb0*/  FMUL R9, R8, R9 ;  /* 0x0000000908097220 */ /* 0x000fe20000400000 */
[----:B------:R-:W-:Y:S01]  /*0fc0*/  FSEL R16, R16, RZ, P2 ;  /* 0x000000ff10107208 */ /* 0x000fe20001000000 */
[--C-:B------:R-:W-:Y:S01]  /*0fd0*/  FADD R24, R24, -R23.reuse ;  /* 0x8000001718187221 */ /* 0x100fe20000000000 */
[----:B------:R-:W-:Y:S01]  /*0fe0*/  FSEL R13, R12, R7, P0 ;  /* 0x000000070c0d7208 */ /* 0x000fe20000000000 */
[----:B------:R-:W-:Y:S01]  /*0ff0*/  FFMA R9, R11, R9, R10 ;  /* 0x000000090b097223 */ /* 0x000fe2000000000a */
[----:B------:R-:W-:Y:S01]  /*1000*/  FSEL R14, R27, R2, P0 ;  /* 0x000000021b0e7208 */ /* 0x000fe20000000000 */
[C---:B------:R-:W-:Y:S01]  /*1010*/  FFMA R23, R24.reuse, R16, R23 ;  /* 0x0000001018177223 */ /* 0x040fe20000000017 */
[----:B------:R-:W-:Y:S01]  /*1020*/  FMUL R24, R24, R24 ;  /* 0x0000001818187220 */ /* 0x000fe20000400000 */
[----:B------:R-:W-:Y:S01]  /*1030*/  @!P3 FMUL R13, R13, 16777216 ;  /* 0x4b8000000d0db820 */ /* 0x000fe20000400000 */
[----:B------:R-:W-:Y:S01]  /*1040*/  FADD R9, R20, R9 ;  /* 0x0000000914097221 */ /* 0x000fe20000000000 */
[----:B------:R-:W-:Y:S01]  /*1050*/  FADD R11, R7, R7 ;  /* 0x00000007070b7221 */ /* 0x000fe20000000000 */
[----:B------:R-:W1:Y:S01]  /*1060*/  SHFL.BFLY PT, R8, R23, 0x10, 0x1f ;  /* 0x0e001f0017087f89 */ /* 0x000e6200000e0000 */
[----:B------:R-:W-:Y:S01]  /*1070*/  FMUL R24, R3, R24 ;  /* 0x0000001803187220 */ /* 0x000fe20000400000 */
[----:B------:R-:W-:Y:S01]  /*1080*/  @!P3 FMUL R14, R14, 16777216 ;  /* 0x4b8000000e0eb820 */ /* 0x000fe20000400000 */
[----:B------:R-:W2:Y:S01]  /*1090*/  MUFU.RCP R13, R13 ;  /* 0x0000000d000d7308 */ /* 0x000ea20000001000 */
[----:B------:R-:W-:Y:S01]  /*10a0*/  FSETP.GEU.AND P3, PT, |R11|, 1.175494350822287508e-38, PT ;  /* 0x008000000b00780b */ /* 0x000fe20003f6e200 */
[----:B------:R-:W-:Y:S01]  /*10b0*/  FFMA R9, R16, R24, R9 ;  /* 0x0000001810097223 */ /* 0x000fe20000000009 */
[----:B------:R-:W-:Y:S01]  /*10c0*/  FSETP.NEU.AND P2, PT, R7, RZ, PT ;  /* 0x000000ff0700720b */ /* 0x000fe20003f4d000 */
[C---:B------:R-:W-:Y:S01]  /*10d0*/  FMUL R16, R11.reuse, 0.25 ;  /* 0x3e8000000b107820 */ /* 0x040fe20000400000 */
[----:B------:R-:W-:-:S02]  /*10e0*/  FSETP.GT.AND P0, PT, |R11|, 8.50705917302346158658e+37, PT ;  /* 0x7e8000000b00780b */ /* 0x000fc40003f04200 */
[----:B------:R-:W3:Y:S02]  /*10f0*/  SHFL.BFLY PT, R10, R9, 0x10, 0x1f ;  /* 0x0e001f00090a7f89 */ /* 0x000ee400000e0000 */
[----:B------:R-:W-:-:S05]  /*1100*/  FSEL R12, R12, R7, P0 ;  /* 0x000000070c0c7208 */ /* 0x000fca0000000000 */
[----:B------:R-:W-:Y:S01]  /*1110*/  @!P3 FMUL R12, R12, 16777216 ;  /* 0x4b8000000c0cb820 */ /* 0x000fe20000400000 */
[----:B--2---:R-:W-:Y:S01]  /*1120*/  FMUL R14, R13, R14 ;  /* 0x0000000e0d0e7220 */ /* 0x004fe20000400000 */
[----:B------:R-:W-:-:S04]  /*1130*/  FSEL R13, R16, R11, P0 ;  /* 0x0000000b100d7208 */ /* 0x000fc80000000000 */
[----:B------:R-:W-:Y:S01]  /*1140*/  FSEL R14, R14, RZ, P2 ;  /* 0x000000ff0e0e7208 */ /* 0x000fe20001000000 */
[----:B-1----:R-:W-:Y:S01]  /*1150*/  FADD R8, -R23, R8 ;  /* 0x0000000817087221 */ /* 0x002fe20000000100 */
[----:B------:R-:W-:Y:S01]  /*1160*/  @!P3 FMUL R13, R13, 16777216 ;  /* 0x4b8000000d0db820 */ /* 0x000fe20000400000 */
[----:B------:R-:W-:Y:S02]  /*1170*/  FSETP.NEU.AND P2, PT, R11, RZ, PT ;  /* 0x000000ff0b00720b */ /* 0x000fe40003f4d000 */
[C---:B------:R-:W-:Y:S01]  /*1180*/  FFMA R23, R8.reuse, R14, R23 ;  /* 0x0000000e08177223 */ /* 0x040fe20000000017 */
[----:B------:R-:W-:Y:S02]  /*1190*/  FMUL R3, R8, R8 ;  /* 0x0000000808037220 */ /* 0x000fe40000400000 */
[----:B------:R-:W1:Y:S02]  /*11a0*/  MUFU.RCP R13, R13 ;  /* 0x0000000d000d7308 */ /* 0x000e640000001000 */
[----:B------:R-:W-:Y:S01]  /*11b0*/  FMUL R3, R2, R3 ;  /* 0x0000000302037220 */ /* 0x000fe20000400000 */
[----:B---3--:R-:W-:Y:S01]  /*11c0*/  FADD R9, R9, R10 ;  /* 0x0000000a09097221 */ /* 0x008fe20000000000 */
[----:B------:R-:W2:Y:S03]  /*11d0*/  SHFL.BFLY PT, R2, R23, 0x8, 0x1f ;  /* 0x0d001f0017027f89 */ /* 0x000ea600000e0000 */
[----:B------:R-:W-:Y:S01]  /*11e0*/  FFMA R3, R14, R3, R9 ;  /* 0x000000030e037223 */ /* 0x000fe20000000009 */
[----:B------:R-:W-:-:S04]  /*11f0*/  FADD R9, R11, R11 ;  /* 0x0000000b0b097221 */ /* 0x000fc80000000000 */
[----:B------:R-:W3:Y:S01]  /*1200*/  SHFL.BFLY PT, R8, R3, 0x8, 0x1f ;  /* 0x0d001f0003087f89 */ /* 0x000ee200000e0000 */
[C---:B------:R-:W-:Y:S01]  /*1210*/  FSETP.GEU.AND P3, PT, |R9|.reuse, 1.175494350822287508e-38, PT ;  /* 0x008000000900780b */ /* 0x040fe20003f6e200 */
[----:B------:R-:W-:Y:S01]  /*1220*/  FMUL R14, R9, 0.25 ;  /* 0x3e800000090e7820 */ /* 0x000fe20000400000 */
[----:B-1----:R-:W-:Y:S01]  /*1230*/  FMUL R12, R13, R12 ;  /* 0x0000000c0d0c7220 */ /* 0x002fe20000400000 */
[----:B------:R-:W-:-:S04]  /*1240*/  FSETP.GT.AND P0, PT, |R9|, 8.50705917302346158658e+37, PT ;  /* 0x7e8000000900780b */ /* 0x000fc80003f04200 */
[----:B------:R-:W-:Y:S02]  /*1250*/  FSEL R12, R12, RZ, P2 ;  /* 0x000000ff0c0c7208 */ /* 0x000fe40001000000 */
[----:B------:R-:W-:Y:S02]  /*1260*/  FSEL R13, R14, R9, P0 ;  /* 0x000000090e0d7208 */ /* 0x000fe40000000000 */
[----:B------:R-:W-:Y:S02]  /*1270*/  FSEL R16, R16, R11, P0 ;  /* 0x0000000b10107208 */ /* 0x000fe40000000000 */
[----:B------:R-:W-:Y:S01]  /*1280*/  FSETP.NEU.AND P2, PT, R9, RZ, PT ;  /* 0x000000ff0900720b */ /* 0x000fe20003f4d000 */
[----:B------:R-:W-:Y:S01]  /*1290*/  @!P3 FMUL R13, R13, 16777216 ;  /* 0x4b8000000d0db820 */ /* 0x000fe20000400000 */
[----:B--2---:R-:W-:Y:S01]  /*12a0*/  FADD R2, -R23, R2 ;  /* 0x0000000217027221 */ /* 0x004fe20000000100 */
[----:B------:R-:W-:-:S03]  /*12b0*/  @!P3 FMUL R16, R16, 16777216 ;  /* 0x4b8000001010b820 */ /* 0x000fc60000400000 */
[C---:B------:R-:W-:Y:S01]  /*12c0*/  FFMA R23, R2.reuse, R12, R23 ;  /* 0x0000000c02177223 */ /* 0x040fe20000000017 */
[----:B------:R-:W-:Y:S01]  /*12d0*/  FMUL R2, R2, R2 ;  /* 0x0000000202027220 */ /* 0x000fe20000400000 */
[----:B------:R-:W1:Y:S01]  /*12e0*/  MUFU.RCP R13, R13 ;  /* 0x0000000d000d7308 */ /* 0x000e620000001000 */
[----:B---3--:R-:W-:Y:S02]  /*12f0*/  FADD R3, R3, R8 ;  /* 0x0000000803037221 */ /* 0x008fe40000000000 */
[----:B------:R-:W2:Y:S01]  /*1300*/  SHFL.BFLY PT, R10, R23, 0x4, 0x1f ;  /* 0x0c801f00170a7f89 */ /* 0x000ea200000e0000 */
[----:B------:R-:W-:-:S04]  /*1310*/  FMUL R2, R7, R2 ;  /* 0x0000000207027220 */ /* 0x000fc80000400000 */
[----:B------:R-:W-:Y:S01]  /*1320*/  FFMA R2, R12, R2, R3 ;  /* 0x000000020c027223 */ /* 0x000fe20000000003 */
[----:B------:R-:W-:-:S04]  /*1330*/  FADD R12, R9, R9 ;  /* 0x00000009090c7221 */ /* 0x000fc80000000000 */
[----:B------:R-:W3:Y:S01]  /*1340*/  SHFL.BFLY PT, R3, R2, 0x4, 0x1f ;  /* 0x0c801f0002037f89 */ /* 0x000ee200000e0000 */
[C---:B------:R-:W-:Y:S01]  /*1350*/  FSETP.GEU.AND P3, PT, |R12|.reuse, 1.175494350822287508e-38, PT ;  /* 0x008000000c00780b */ /* 0x040fe20003f6e200 */
[----:B-1----:R-:W-:Y:S01]  /*1360*/  FMUL R16, R13, R16 ;  /* 0x000000100d107220 */ /* 0x002fe20000400000 */
[C---:B------:R-:W-:Y:S01]  /*1370*/  FMUL R15, R12.reuse, 0.25 ;  /* 0x3e8000000c0f7820 */ /* 0x040fe20000400000 */
[----:B------:R-:W-:-:S03]  /*1380*/  FSETP.GT.AND P0, PT, |R12|, 8.50705917302346158658e+37, PT ;  /* 0x7e8000000c00780b */ /* 0x000fc60003f04200 */
[----:B------:R-:W-:Y:S02]  /*1390*/  FSEL R16, R16, RZ, P2 ;  /* 0x000000ff10107208 */ /* 0x000fe40001000000 */
[----:B------:R-:W-:Y:S02]  /*13a0*/  FSEL R13, R15, R12, P0 ;  /* 0x0000000c0f0d7208 */ /* 0x000fe40000000000 */
[----:B------:R-:W-:Y:S02]  /*13b0*/  FSEL R14, R14, R9, P0 ;  /* 0x000000090e0e7208 */ /* 0x000fe40000000000 */
[----:B------:R-:W-:Y:S01]  /*13c0*/  FSETP.NEU.AND P0, PT, R12, RZ, PT ;  /* 0x000000ff0c00720b */ /* 0x000fe20003f0d000 */
[----:B--2---:R-:W-:Y:S01]  /*13d0*/  FADD R10, -R23, R10 ;  /* 0x0000000a170a7221 */ /* 0x004fe20000000100 */
[----:B------:R-:W-:Y:S01]  /*13e0*/  @!P3 FMUL R13, R13, 16777216 ;  /* 0x4b8000000d0db820 */ /* 0x000fe20000400000 */
[----:B------:R-:W-:Y:S01]  /*13f0*/  @!P3 FMUL R14, R14, 16777216 ;  /* 0x4b8000000e0eb820 */ /* 0x000fe20000400000 */
[----:B------:R-:W-:Y:S01]  /*1400*/  ISETP.GE.AND P3, PT, R37, 0x10, PT ;  /* 0x000000102500780c */ /* 0x000fe20003f66270 */
[C---:B------:R-:W-:Y:S01]  /*1410*/  FMUL R8, R10.reuse, R10 ;  /* 0x0000000a0a087220 */ /* 0x040fe20000400000 */
[----:B------:R-:W-:-:S02]  /*1420*/  FFMA R10, R10, R16, R23 ;  /* 0x000000100a0a7223 */ /* 0x000fc40000000017 */
[----:B------:R-:W1:Y:S01]  /*1430*/  MUFU.RCP R13, R13 ;  /* 0x0000000d000d7308 */ /* 0x000e620000001000 */
[----:B------:R-:W-:Y:S02]  /*1440*/  FMUL R8, R11, R8 ;  /* 0x000000080b087220 */ /* 0x000fe40000400000 */
[----:B------:R-:W2:Y:S01]  /*1450*/  SHFL.BFLY PT, R7, R10, 0x2, 0x1f ;  /* 0x0c401f000a077f89 */ /* 0x000ea200000e0000 */
[----:B---3--:R-:W-:-:S04]  /*1460*/  FADD R3, R2, R3 ;  /* 0x0000000302037221 */ /* 0x008fc80000000000 */
[----:B------:R-:W-:Y:S01]  /*1470*/  FFMA R3, R16, R8, R3 ;  /* 0x0000000810037223 */ /* 0x000fe20000000003 */
[----:B------:R-:W-:-:S04]  /*1480*/  FADD R16, R12, R12 ;  /* 0x0000000c0c107221 */ /* 0x000fc80000000000 */
[----:B------:R-:W3:Y:S01]  /*1490*/  SHFL.BFLY PT, R2, R3, 0x2, 0x1f ;  /* 0x0c401f0003027f89 */ /* 0x000ee200000e0000 */
[----:B------:R-:W-:Y:S01]  /*14a0*/  FSETP.GEU.AND P2, PT, |R16|, 1.175494350822287508e-38, PT ;  /* 0x008000001000780b */ /* 0x000fe20003f4e200 */
[----:B-1----:R-:W-:Y:S01]  /*14b0*/  FMUL R14, R13, R14 ;  /* 0x0000000e0d0e7220 */ /* 0x002fe20000400000 */
[----:B------:R-:W-:-:S04]  /*14c0*/  SHF.R.U32.HI R13, RZ, 0x3, R37 ;  /* 0x00000003ff0d7819 */ /* 0x000fc80000011625 */
[----:B------:R-:W-:Y:S02]  /*14d0*/  FSEL R14, R14, RZ, P0 ;  /* 0x000000ff0e0e7208 */ /* 0x000fe40000000000 */
[----:B------:R-:W-:Y:S02]  /*14e0*/  FSETP.GT.AND P0, PT, |R16|, 8.50705917302346158658e+37, PT ;  /* 0x7e8000001000780b */ /* 0x000fe40003f04200 */
[----:B------:R-:W-:Y:S01]  /*14f0*/  LOP3.LUT R13, R13, 0x3c, RZ, 0xc0, !PT ;  /* 0x0000003c0d0d7812 */ /* 0x000fe200078ec0ff */
[----:B--2---:R-:W-:-:S04]  /*1500*/  FADD R7, -R10, R7 ;  /* 0x000000070a077221 */ /* 0x004fc80000000100 */
[C---:B------:R-:W-:Y:S01]  /*1510*/  FFMA R10, R7.reuse, R14, R10 ;  /* 0x0000000e070a7223 */ /* 0x040fe2000000000a */
[----:B------:R-:W-:Y:S01]  /*1520*/  FMUL R8, R7, R7 ;  /* 0x0000000707087220 */ /* 0x000fe20000400000 */
[----:B------:R-:W-:-:S03]  /*1530*/  FMUL R7, R16, 0.25 ;  /* 0x3e80000010077820 */ /* 0x000fc60000400000 */
[----:B------:R-:W-:Y:S01]  /*1540*/  FMUL R8, R9, R8 ;  /* 0x0000000809087220 */ /* 0x000fe20000400000 */
[----:B---3--:R-:W-:Y:S01]  /*1550*/  FADD R3, R3, R2 ;  /* 0x0000000203037221 */ /* 0x008fe20000000000 */
[----:B------:R-:W-:Y:S02]  /*1560*/  FSEL R9, R7, R16, P0 ;  /* 0x0000001007097208 */ /* 0x000fe40000000000 */
[----:B------:R-:W1:Y:S01]  /*1570*/  SHFL.BFLY PT, R7, R10, 0x1, 0x1f ;  /* 0x0c201f000a077f89 */ /* 0x000e6200000e0000 */
[----:B------:R-:W-:Y:S01]  /*1580*/  FFMA R3, R14, R8, R3 ;  /* 0x000000080e037223 */ /* 0x000fe20000000003 */
[----:B------:R-:W-:Y:S01]  /*1590*/  FSEL R8, R15, R12, P0 ;  /* 0x0000000c0f087208 */ /* 0x000fe20000000000 */
[----:B------:R-:W-:Y:S01]  /*15a0*/  @!P2 FMUL R9, R9, 16777216 ;  /* 0x4b8000000909a820 */ /* 0x000fe20000400000 */
[----:B------:R-:W-:Y:S02]  /*15b0*/  FSETP.NEU.AND P0, PT, R16, RZ, PT ;  /* 0x000000ff1000720b */ /* 0x000fe40003f0d000 */
[----:B------:R-:W2:Y:S01]  /*15c0*/  SHFL.BFLY PT, R2, R3, 0x1, 0x1f ;  /* 0x0c201f0003027f89 */ /* 0x000ea200000e0000 */
[----:B------:R-:W-:Y:S01]  /*15d0*/  @!P2 FMUL R8, R8, 16777216 ;  /* 0x4b8000000808a820 */ /* 0x000fe20000400000 */
[----:B------:R-:W-:Y:S01]  /*15e0*/  LOP3.LUT P2, RZ, R37, 0x1f, RZ, 0xc0, !PT ;  /* 0x0000001f25ff7812 */ /* 0x000fe2000784c0ff */
[----:B------:R-:W3:-:S12]  /*15f0*/  MUFU.RCP R9, R9 ;  /* 0x0000000900097308 */ /* 0x000ed80000001000 */
[----:B------:R-:W-:Y:S01]  /*1600*/  @!P2 STS [R13+UR4+0x80], R16 ;  /* 0x000080100d00a988 */ /* 0x000fe20008000804 */
[----:B-1----:R-:W-:Y:S01]  /*1610*/  FADD R7, -R10, R7 ;  /* 0x000000070a077221 */ /* 0x002fe20000000100 */
[----:B---3--:R-:W-:-:S03]  /*1620*/  FMUL R8, R9, R8 ;  /* 0x0000000809087220 */ /* 0x008fc60000400000 */
[----:B------:R-:W-:Y:S02]  /*1630*/  FMUL R11, R7, R7 ;  /* 0x00000007070b7220 */ /* 0x000fe40000400000 */
[----:B------:R-:W-:Y:S01]  /*1640*/  FSEL R8, R8, RZ, P0 ;  /* 0x000000ff08087208 */ /* 0x000fe20000000000 */
[----:B--2---:R-:W-:Y:S01]  /*1650*/  FADD R3, R3, R2 ;  /* 0x0000000203037221 */ /* 0x004fe20000000000 */
[----:B------:R-:W-:-:S03]  /*1660*/  FMUL R11, R12, R11 ;  /* 0x0000000b0c0b7220 */ /* 0x000fc60000400000 */
[----:B------:R-:W-:Y:S01]  /*1670*/  FFMA R10, R7, R8, R10 ;  /* 0x00000008070a7223 */ /* 0x000fe2000000000a */
[----:B------:R-:W-:-:S04]  /*1680*/  FFMA R2, R8, R11, R3 ;  /* 0x0000000b08027223 */ /* 0x000fc80000000003 */
[----:B------:R-:W-:Y:S04]  /*1690*/  @!P2 STS [R13+UR4], R10 ;  /* 0x0000000a0d00a988 */ /* 0x000fe80008000804 */
[----:B------:R-:W-:Y:S01]  /*16a0*/  @!P2 STS [R13+UR4+0x40], R2 ;  /* 0x000040020d00a988 */ /* 0x000fe20008000804 */
[----:B------:R-:W-:Y:S06]  /*16b0*/  BAR.SYNC.DEFER_BLOCKING 0x0 ;  /* 0x0000000000007b1d */ /* 0x000fec0000010000 */
[----:B------:R-:W1:Y:S04]  /*16c0*/  @!P3 LDS R6, [R25+UR4+0x80] ;  /* 0x000080041906b984 */ /* 0x000e680008000800 */
[----:B------:R-:W-:Y:S04]  /*16d0*/  @!P3 LDS R4, [R25+UR4] ;  /* 0x000000041904b984 */ /* 0x000fe80008000800 */
[----:B------:R-:W2:Y:S04]  /*16e0*/  @!P3 LDS R5, [R25+UR4+0x40] ;  /* 0x000040041905b984 */ /* 0x000ea80008000800 */
[----:B-1----:R-:W1:Y:S04]  /*16f0*/  SHFL.BFLY PT, R7, R6, 0x8, 0x1f ;  /* 0x0d001f0006077f89 */ /* 0x002e6800000e0000 */
[----:B--2---:R-:W2:Y:S01]  /*1700*/  SHFL.BFLY PT, R2, R5, 0x8, 0x1f ;  /* 0x0d001f0005027f89 */ /* 0x004ea200000e0000 */
[----:B-1----:R-:W-:-:S04]  /*1710*/  FADD R8, R6, R7 ;  /* 0x0000000706087221 */ /* 0x002fc80000000000 */
[C---:B------:R-:W-:Y:S01]  /*1720*/  FMUL R3, R8.reuse, 0.25 ;  /* 0x3e80000008037820 */ /* 0x040fe20000400000 */
[C---:B------:R-:W-:Y:S01]  /*1730*/  FSETP.GEU.AND P2, PT, |R8|.reuse, 1.175494350822287508e-38, PT ;  /* 0x008000000800780b */ /* 0x040fe20003f4e200 */
[----:B------:R-:W1:Y:S01]  /*1740*/  SHFL.BFLY PT, R11, R8, 0x4, 0x1f ;  /* 0x0c801f00080b7f89 */ /* 0x000e6200000e0000 */
[----:B------:R-:W-:Y:S01]  /*1750*/  FSETP.GT.AND P0, PT, |R8|, 8.50705917302346158658e+37, PT ;  /* 0x7e8000000800780b */ /* 0x000fe20003f04200 */
[----:B--2---:R-:W-:-:S03]  /*1760*/  FADD R5, R5, R2 ;  /* 0x0000000205057221 */ /* 0x004fc60000000000 */
[----:B------:R-:W-:Y:S02]  /*1770*/  FSEL R9, R3, R8, P0 ;  /* 0x0000000803097208 */ /* 0x000fe40000000000 */
[----:B------:R-:W2:Y:S05]  /*1780*/  SHFL.BFLY PT, R3, R4, 0x8, 0x1f ;  /* 0x0d001f0004037f89 */ /* 0x000eaa00000e0000 */
[----:B------:R-:W-:Y:S02]  /*1790*/  @!P2 FMUL R9, R9, 16777216 ;  /* 0x4b8000000909a820 */ /* 0x000fe40000400000 */
[----:B------:R-:W-:Y:S02]  /*17a0*/  @P0 FMUL R7, R7, 0.25 ;  /* 0x3e80000007070820 */ /* 0x000fe40000400000 */
[----:B------:R3:W4:Y:S02]  /*17b0*/  MUFU.RCP R10, R9 ;  /* 0x00000009000a7308 */ /* 0x0007240000001000 */
[----:B------:R-:W-:Y:S01]  /*17c0*/  @!P2 FMUL R7, R7, 16777216 ;  /* 0x4b8000000707a820 */ /* 0x000fe20000400000 */
[C---:B------:R-:W-:Y:S01]  /*17d0*/  FSETP.NEU.AND P2, PT, R8.reuse, RZ, PT ;  /* 0x000000ff0800720b */ /* 0x040fe20003f4d000 */
[----:B-1----:R-:W-:-:S04]  /*17e0*/  FADD R12, R8, R11 ;  /* 0x0000000b080c7221 */ /* 0x002fc80000000000 */
[C---:B------:R-:W-:Y:S01]  /*17f0*/  FMUL R13, R12.reuse, 0.25 ;  /* 0x3e8000000c0d7820 */ /* 0x040fe20000400000 */
[----:B------:R-:W-:Y:S01]  /*1800*/  FSETP.GEU.AND P3, PT, |R12|, 1.175494350822287508e-38, PT ;  /* 0x008000000c00780b */ /* 0x000fe20003f6e200 */
[----:B---3--:R-:W1:Y:S01]  /*1810*/  SHFL.BFLY PT, R9, R12, 0x2, 0x1f ;  /* 0x0c401f000c097f89 */ /* 0x008e6200000e0000 */
[----:B----4-:R-:W-:Y:S01]  /*1820*/  FMUL R10, R10, R7 ;  /* 0x000000070a0a7220 */ /* 0x010fe20000400000 */
[----:B--2---:R-:W-:Y:S01]  /*1830*/  FADD R3, -R4, R3 ;  /* 0x0000000304037221 */ /* 0x004fe20000000100 */
[----:B------:R-:W-:-:S03]  /*1840*/  FSETP.GT.AND P0, PT, |R12|, 8.50705917302346158658e+37, PT ;  /* 0x7e8000000c00780b */ /* 0x000fc60003f04200 */
[----:B------:R-:W-:Y:S01]  /*1850*/  FSEL R10, R10, RZ, P2 ;  /* 0x000000ff0a0a7208 */ /* 0x000fe20001000000 */
[----:B------:R-:W-:Y:S01]  /*1860*/  FMUL R7, R3, R3 ;  /* 0x0000000303077220 */ /* 0x000fe20000400000 */
[----:B------:R-:W-:Y:S02]  /*1870*/  FSEL R13, R13, R12, P0 ;  /* 0x0000000c0d0d7208 */ /* 0x000fe40000000000 */
[----:B------:R-:W-:Y:S01]  /*1880*/  FSETP.NEU.AND P2, PT, R12, RZ, PT ;  /* 0x000000ff0c00720b */ /* 0x000fe20003f4d000 */
[----:B------:R-:W-:Y:S01]  /*1890*/  FFMA R3, R3, R10, R4 ;  /* 0x0000000a03037223 */ /* 0x000fe20000000004 */
[----:B------:R-:W-:Y:S01]  /*18a0*/  FMUL R7, R6, R7 ;  /* 0x0000000706077220 */ /* 0x000fe20000400000 */
[----:B------:R-:W-:-:S03]  /*18b0*/  @!P3 FMUL R13, R13, 16777216 ;  /* 0x4b8000000d0db820 */ /* 0x000fc60000400000 */
[----:B------:R-:W2:Y:S01]  /*18c0*/  SHFL.BFLY PT, R2, R3, 0x4, 0x1f ;  /* 0x0c801f0003027f89 */ /* 0x000ea200000e0000 */
[----:B------:R-:W-:Y:S01]  /*18d0*/  FFMA R5, R10, R7, R5 ;  /* 0x000000070a057223 */ /* 0x000fe20000000005 */
[----:B------:R3:W4:Y:S01]  /*18e0*/  MUFU.RCP R6, R13 ;  /* 0x0000000d00067308 */ /* 0x0007220000001000 */
[----:B------:R-:W-:-:S03]  /*18f0*/  @P0 FMUL R11, R11, 0.25 ;  /* 0x3e8000000b0b0820 */ /* 0x000fc60000400000 */
[----:B------:R-:W5:Y:S01]  /*1900*/  SHFL.BFLY PT, R4, R5, 0x4, 0x1f ;  /* 0x0c801f0005047f89 */ /* 0x000f6200000e0000 */
[----:B------:R-:W-:Y:S01]  /*1910*/  @!P3 FMUL R11, R11, 16777216 ;  /* 0x4b8000000b0bb820 */ /* 0x000fe20000400000 */
[----:B-1----:R-:W-:-:S04]  /*1920*/  FADD R10, R12, R9 ;  /* 0x000000090c0a7221 */ /* 0x002fc80000000000 */
[C---:B------:R-:W-:Y:S01]  /*1930*/  FMUL R7, R10.reuse, 0.25 ;  /* 0x3e8000000a077820 */ /* 0x040fe20000400000 */
[C---:B------:R-:W-:Y:S01]  /*1940*/  FSETP.GEU.AND P3, PT, |R10|.reuse, 1.175494350822287508e-38, PT ;  /* 0x008000000a00780b */ /* 0x040fe20003f6e200 */
[----:B---3--:R-:W1:Y:S01]  /*1950*/  SHFL.BFLY PT, R13, R10, 0x1, 0x1f ;  /* 0x0c201f000a0d7f89 */ /* 0x008e6200000e0000 */
[----:B------:R-:W-:Y:S01]  /*1960*/  FSETP.GT.AND P0, PT, |R10|, 8.50705917302346158658e+37, PT ;  /* 0x7e8000000a00780b */ /* 0x000fe20003f04200 */
[----:B----4-:R-:W-:-:S03]  /*1970*/  FMUL R6, R6, R11 ;  /* 0x0000000b06067220 */ /* 0x010fc60000400000 */
[----:B------:R-:W-:Y:S02]  /*1980*/  FSEL R11, R7, R10, P0 ;  /* 0x0000000a070b7208 */ /* 0x000fe40000000000 */
[----:B------:R-:W-:Y:S01]  /*1990*/  FSEL R6, R6, RZ, P2 ;  /* 0x000000ff06067208 */ /* 0x000fe20001000000 */
[----:B--2---:R-:W-:-:S04]  /*19a0*/  FADD R2, -R3, R2 ;  /* 0x0000000203027221 */ /* 0x004fc80000000100 */
[----:B------:R-:W-:Y:S01]  /*19b0*/  @!P3 FMUL R11, R11, 16777216 ;  /* 0x4b8000000b0bb820 */ /* 0x000fe20000400000 */
[C---:B------:R-:W-:Y:S01]  /*19c0*/  FMUL R7, R2.reuse, R2 ;  /* 0x0000000202077220 */ /* 0x040fe20000400000 */
[----:B------:R-:W-:Y:S01]  /*19d0*/  FFMA R2, R2, R6, R3 ;  /* 0x0000000602027223 */ /* 0x000fe20000000003 */
[----:B-----5:R-:W-:Y:S01]  /*19e0*/  FADD R5, R5, R4 ;  /* 0x0000000405057221 */ /* 0x020fe20000000000 */
[----:B------:R-:W-:Y:S01]  /*19f0*/  @P0 FMUL R9, R9, 0.25 ;  /* 0x3e80000009090820 */ /* 0x000fe20000400000 */
[----:B------:R-:W-:Y:S01]  /*1a00*/  FMUL R7, R8, R7 ;  /* 0x0000000708077220 */ /* 0x000fe20000400000 */
[----:B------:R-:W-:Y:S01]  /*1a10*/  FSETP.NEU.AND P0, PT, R10, RZ, PT ;  /* 0x000000ff0a00720b */ /* 0x000fe20003f0d000 */
[----:B------:R-:W2:Y:S01]  /*1a20*/  SHFL.BFLY PT, R3, R2, 0x2, 0x1f ;  /* 0x0c401f0002037f89 */ /* 0x000ea200000e0000 */
[----:B------:R-:W-:Y:S01]  /*1a30*/  @!P3 FMUL R9, R9, 16777216 ;  /* 0x4b8000000909b820 */ /* 0x000fe20000400000 */
[----:B------:R-:W-:Y:S02]  /*1a40*/  FFMA R5, R6, R7, R5 ;  /* 0x0000000706057223 */ /* 0x000fe40000000005 */
[----:B------:R-:W3:Y:S01]  /*1a50*/  MUFU.RCP R6, R11 ;  /* 0x0000000b00067308 */ /* 0x000ee20000001000 */
[----:B-1----:R-:W-:-:S02]  /*1a60*/  FADD R8, R10, R13 ;  /* 0x0000000d0a087221 */ /* 0x002fc40000000000 */
[----:B------:R-:W1:Y:S03]  /*1a70*/  SHFL.BFLY PT, R4, R5, 0x2, 0x1f ;  /* 0x0c401f0005047f89 */ /* 0x000e6600000e0000 */
[----:B------:R-:W-:Y:S01]  /*1a80*/  FSETP.GEU.AND P2, PT, |R8|, 1.175494350822287508e-38, PT ;  /* 0x008000000800780b */ /* 0x000fe20003f4e200 */
[----:B---3--:R-:W-:Y:S01]  /*1a90*/  FMUL R6, R6, R9 ;  /* 0x0000000906067220 */ /* 0x008fe20000400000 */
[----:B------:R-:W-:-:S04]  /*1aa0*/  FMUL R9, R8, 0.25 ;  /* 0x3e80000008097820 */ /* 0x000fc80000400000 */
[----:B------:R-:W-:Y:S01]  /*1ab0*/  FSEL R6, R6, RZ, P0 ;  /* 0x000000ff06067208 */ /* 0x000fe20000000000 */
[----:B--2---:R-:W-:Y:S01]  /*1ac0*/  FADD R3, -R2, R3 ;  /* 0x0000000302037221 */ /* 0x004fe20000000100 */
[----:B------:R-:W-:-:S03]  /*1ad0*/  FSETP.GT.AND P0, PT, |R8|, 8.50705917302346158658e+37, PT ;  /* 0x7e8000000800780b */ /* 0x000fc60003f04200 */
[C---:B------:R-:W-:Y:S01]  /*1ae0*/  FMUL R7, R3.reuse, R3 ;  /* 0x0000000303077220 */ /* 0x040fe20000400000 */
[----:B------:R-:W-:Y:S01]  /*1af0*/  FFMA R2, R3, R6, R2 ;  /* 0x0000000603027223 */ /* 0x000fe20000000002 */
[----:B-1----:R-:W-:Y:S01]  /*1b00*/  FADD R5, R5, R4 ;  /* 0x0000000405057221 */ /* 0x002fe20000000000 */
[----:B------:R-:W-:Y:S01]  /*1b10*/  FSEL R9, R9, R8, P0 ;  /* 0x0000000809097208 */ /* 0x000fe20000000000 */
[----:B------:R-:W-:Y:S01]  /*1b20*/  FMUL R7, R12, R7 ;  /* 0x000000070c077220 */ /* 0x000fe20000400000 */
[----:B------:R-:W-:Y:S01]  /*1b30*/  MOV R12, 0x39800000 ;  /* 0x39800000000c7802 */ /* 0x000fe20000000f00 */
[----:B------:R-:W1:Y:S02]  /*1b40*/  SHFL.BFLY PT, R3, R2, 0x1, 0x1f ;  /* 0x0c201f0002037f89 */ /* 0x000e6400000e0000 */
[----:B------:R-:W-:Y:S01]  /*1b50*/  FFMA R5, R6, R7, R5 ;  /* 0x0000000706057223 */ /* 0x000fe20000000005 */
[----:B------:R-:W-:Y:S01]  /*1b60*/  @!P2 FMUL R9, R9, 16777216 ;  /* 0x4b8000000909a820 */ /* 0x000fe20000400000 */
[----:B------:R-:W-:Y:S01]  /*1b70*/  @P0 FMUL R13, R13, 0.25 ;  /* 0x3e8000000d0d0820 */ /* 0x000fe20000400000 */
[----:B------:R-:W-:-:S02]  /*1b80*/  LOP3.LUT P0, RZ, R37, 0xf, RZ, 0xc0, !PT ;  /* 0x0000000f25ff7812 */ /* 0x000fc4000780c0ff */
[----:B------:R-:W2:Y:S01]  /*1b90*/  SHFL.BFLY PT, R4, R5, 0x1, 0x1f ;  /* 0x0c201f0005047f89 */ /* 0x000ea200000e0000 */
[----:B------:R-:W3:Y:S01]  /*1ba0*/  MUFU.RCP R6, R9 ;  /* 0x0000000900067308 */ /* 0x000ee20000001000 */
[----:B------:R-:W-:Y:S01]  /*1bb0*/  @!P2 FMUL R13, R13, 16777216 ;  /* 0x4b8000000d0da820 */ /* 0x000fe20000400000 */
[----:B------:R-:W-:Y:S02]  /*1bc0*/  FSETP.NEU.AND P2, PT, R8, RZ, PT ;  /* 0x000000ff0800720b */ /* 0x000fe40003f4d000 */
[----:B------:R-:W-:Y:S01]  /*1bd0*/  ISETP.LT.AND P0, PT, R37, 0x10, !P0 ;  /* 0x000000102500780c */ /* 0x000fe20004701270 */
[----:B---3--:R-:W-:Y:S01]  /*1be0*/  FMUL R6, R6, R13 ;  /* 0x0000000d06067220 */ /* 0x008fe20000400000 */
[----:B-1----:R-:W-:-:S11]  /*1bf0*/  FADD R3, -R2, R3 ;  /* 0x0000000302037221 */ /* 0x002fd60000000100 */
[----:B------:R-:W-:Y:S01]  /*1c00*/  @P0 STS [R25+UR4+0x80], R8 ;  /* 0x0000800819000988 */ /* 0x000fe20008000804 */
[----:B------:R-:W-:Y:S01]  /*1c10*/  FMUL R7, R3, R3 ;  /* 0x0000000303077220 */ /* 0x000fe20000400000 */
[----:B------:R-:W-:Y:S01]  /*1c20*/  FSEL R6, R6, RZ, P2 ;  /* 0x000000ff06067208 */ /* 0x000fe20001000000 */
[----:B--2---:R-:W-:Y:S02]  /*1c30*/  FADD R5, R5, R4 ;  /* 0x0000000405057221 */ /* 0x004fe40000000000 */
[----:B------:R-:W-:Y:S02]  /*1c40*/  FMUL R7, R10, R7 ;  /* 0x000000070a077220 */ /* 0x000fe40000400000 */
[----:B------:R-:W-:Y:S02]  /*1c50*/  FFMA R10, R3, R6, R2 ;  /* 0x00000006030a7223 */ /* 0x000fe40000000002 */
[----:B------:R-:W-:Y:S01]  /*1c60*/  FFMA R6, R6, R7, R5 ;  /* 0x0000000706067223 */ /* 0x000fe20000000005 */
[----:B------:R-:W1:Y:S02]  /*1c70*/  LDC.64 R2, c[0x0][0x230] ;  /* 0x00008c00ff027b82 */ /* 0x000e640000000a00 */
[----:B------:R-:W-:Y:S04]  /*1c80*/  @P0 STS [R25+UR4], R10 ;  /* 0x0000000a19000988 */ /* 0x000fe80008000804 */
[----:B------:R-:W-:Y:S02]  /*1c90*/  @P0 STS [R25+UR4+0x40], R6 ;  /* 0x0000400619000988 */ /* 0x000fe40008000804 */
[----:B------:R-:W2:Y:S08]  /*1ca0*/  LDC.64 R4, c[0x0][0x218] ;  /* 0x00008600ff047b82 */ /* 0x000eb00000000a00 */
[----:B------:R-:W-:Y:S01]  /*1cb0*/  BAR.SYNC.DEFER_BLOCKING 0x0 ;  /* 0x0000000000007b1d */ /* 0x000fe20000010000 */
[----:B-1----:R-:W-:-:S05]  /*1cc0*/  IMAD.WIDE R2, R0, 0x4, R2 ;  /* 0x0000000400027825 */ /* 0x002fca00078e0202 */
[----:B------:R-:W1:Y:S04]  /*1cd0*/  LDS R7, [UR5] ;  /* 0x00000005ff077984 */ /* 0x000e680008000800 */
[----:B------:R-:W3:Y:S04]  /*1ce0*/  LDS R9, [UR5+0x40] ;  /* 0x00004005ff097984 */ /* 0x000ee80008000800 */
[----:B-1----:R2:W-:Y:S01]  /*1cf0*/  @P1 STG.E desc[UR8][R2.64], R7 ;  /* 0x0000000702001986 */ /* 0x0025e2000c101908 */
[----:B---3--:R-:W-:Y:S01]  /*1d00*/  FFMA R9, R9, R12, 9.9999997473787516356e-06 ;  /* 0x3727c5ac09097423 */ /* 0x008fe2000000000c */
[----:B------:R-:W-:Y:S06]  /*1d10*/  BAR.SYNC.DEFER_BLOCKING 0x0 ;  /* 0x0000000000007b1d */ /* 0x000fec0000010000 */
[----:B--2---:R-:W-:Y:S05]  /*1d20*/  @!P1 EXIT ;  /* 0x000000000000994d */ /* 0x004fea0003800000 */
[----:B------:R-:W0:Y:S01]  /*1d30*/  MUFU.RSQ R9, R9 ;  /* 0x0000000900097308 */ /* 0x000e220000001400 */
[----:B------:R-:W-:-:S05]  /*1d40*/  IMAD.WIDE R2, R0, 0x4, R4 ;  /* 0x0000000400027825 */ /* 0x000fca00078e0204 */
[----:B0-----:R-:W-:Y:S01]  /*1d50*/  STG.E desc[UR8][R2.64], R9 ;  /* 0x0000000902007986 */ /* 0x001fe2000c101908 */
[----:B------:R-:W-:Y:S05]  /*1d60*/  EXIT ;  /* 0x000000000000794d */ /* 0x000fea0003800000 */
.L_x_2:
[----:B------:R-:W-:-:S00]  /*1d70*/  BRA `(.L_x_2) ;  /* 0xfffffffc00fc7947 */ /* 0x000fc0000383ffff */
[----:B------:R-:W-:-:S00]  /*1d80*/  NOP ;  /* 0x0000000000007918 */ /* 0x000fc00000000000 */
[----:B------:R-:W-:-:S00]  /*1d90*/  NOP ;  /* 0x0000000000007918 */ /* 0x000fc00000000000 */
[----:B------:R-:W-:-:S00]  /*1da0*/  NOP ;  /* 0x0000000000007918 */ /* 0x000fc00000000000 */
[----:B------:R-:W-:-:S00]  /*1db0*/  NOP ;  /* 0x0000000000007918 */ /* 0x000fc00000000000 */
[----:B------:R-:W-:-:S00]  /*1dc0*/  NOP ;  /* 0x0000000000007918 */ /* 0x000fc00000000000 */
[----:B------:R-:W-:-:S00]  /*1dd0*/  NOP ;  /* 0x0000000000007918 */ /* 0x000fc00000000000 */
[----:B------:R-:W-:-:S00]  /*1de0*/  NOP ;  /* 0x0000000000007918 */ /* 0x000fc00000000000 */
[----:B------:R-:W-:-:S00]  /*1df0*/  NOP ;  /* 0x0000000000007918 */ /* 0x000fc00000000000 */
.L_x_3:


//--------------------- .nv.global.init           --------------------------
	.section	.nv.global.init,"aw",@progbits
.nv.global.init:
	.type		_$_str,@object
	.size		_$_str,(.L_0 - _$_str)
_$_str:
        /*0000*/ 	.byte	0x5f, 0x5f, 0x43, 0x55, 0x44, 0x41, 0x5f, 0x46, 0x54, 0x5a, 0x00
.L_0:


//--------------------- .nv.shared.triton_red_fused_convolution_native_group_norm_8 --------------------------
	.section	.nv.shared.triton_red_fused_convolution_native_group_norm_8,"aw",@nobits
	.sectionflags	@""
	.align	16
	.zero		1024


//--------------------- .nv.constant0.triton_red_fused_convolution_native_group_norm_8 --------------------------
	.section	.nv.constant0.triton_red_fused_convolution_native_group_norm_8,"a",@progbits
	.sectionflags	@""
	.align	4
.nv.constant0.triton_red_fused_convolution_native_group_norm_8:
	.zero		576
